// auto-generated by cutlass_sweep.conv — config: {"arch": "sm_100", "cluster_m": 2, "cluster_n": 1, "conv_kind": "fprop", "dtype": "e4m3", "ndim": 2, "tile_k": 64, "tile_m": 64, "tile_n": 64}
#include "cutlass/cutlass.h"
#include "cute/tensor.hpp"
#include "cutlass/kernel_hardware_info.hpp"
#include "cutlass/conv/convolution.h"
#include "cutlass/conv/dispatch_policy.hpp"
#include "cutlass/conv/collective/collective_builder.hpp"
#include "cutlass/conv/kernel/conv_universal.hpp"
#include "cutlass/conv/device/conv_universal_adapter.hpp"
#include "cutlass/epilogue/collective/collective_builder.hpp"

using namespace cute;
using Elem = cutlass::float_e4m3_t;
using Acc  = float;
using LayoutAB = cutlass::layout::TensorNHWC;
using LayoutC  = cutlass::layout::TensorNHWC;
constexpr auto ConvOp = cutlass::conv::Operator::kFprop;
using TileShape    = Shape<_64, _64, Shape<_64>>;
using ClusterShape = Shape<_2, _1, _1>;

using CollectiveEpilogue = typename cutlass::epilogue::collective::CollectiveBuilder<
    cutlass::arch::Sm100, cutlass::arch::OpClassTensorOp,
    TileShape, ClusterShape,
    cutlass::epilogue::collective::EpilogueTileAuto,
    Acc, Acc,
    Elem, LayoutC, 128 / cutlass::sizeof_bits<Elem>::value,
    Elem, LayoutC, 128 / cutlass::sizeof_bits<Elem>::value,
    cutlass::epilogue::collective::EpilogueScheduleAuto
  >::CollectiveOp;

using CollectiveMainloop = typename cutlass::conv::collective::CollectiveBuilder<
    cutlass::arch::Sm100, cutlass::arch::OpClassTensorOp, ConvOp,
    Elem, LayoutAB, 128 / cutlass::sizeof_bits<Elem>::value,
    Elem, LayoutAB, 128 / cutlass::sizeof_bits<Elem>::value,
    Acc,
    TileShape, ClusterShape,
    cutlass::conv::collective::StageCountAutoCarveout<
        static_cast<int>(sizeof(typename CollectiveEpilogue::SharedStorage))>,
    cutlass::conv::collective::KernelScheduleAuto
  >::CollectiveOp;

using ProblemShape = cutlass::conv::ConvProblemShape<
    ConvOp, CollectiveMainloop::DispatchPolicy::NumSpatialDimensions>;
using ConvKernel = cutlass::conv::kernel::ConvUniversal<
    ProblemShape, CollectiveMainloop, CollectiveEpilogue>;
using Conv = cutlass::conv::device::ConvUniversalAdapter<ConvKernel>;

auto* _anchor = &cutlass::device_kernel<ConvKernel>;


// ===== COMPILED SASS (sm_100a) =====

	.target	sm_100a

	.elftype	@"ET_EXEC"


//--------------------- .note.nv.tkinfo           --------------------------
	.section	.note.nv.tkinfo,"",@"SHT_NOTE"
	.sectionflags	@"SHF_NOTE_NV_TKINFO"
	.tkinfo
        /*0018*/ 	.word	0x00000002
        /*0030*/ 	.string	""
        /*0030*/ 	.string	"ptxas"
        /*0030*/ 	.string	"Cuda compilation tools, release 13.0, V13.0.88"
        /*0030*/ 	.string	"Build cuda_13.0.r13.0/compiler.36424714_0"
        /*0030*/ 	.string	"-arch sm_100a -m 64 "



//--------------------- .note.nv.cuinfo           --------------------------
	.section	.note.nv.cuinfo,"",@"SHT_NOTE"
	.sectionflags	@"SHF_NOTE_NV_CUINFO"
        /*0018*/ 	.short	0x0002
        /*001a*/ 	.short	0x0064
        /*001c*/ 	.short	0x0082
	.zero		2


//--------------------- .nv.info                  --------------------------
	.section	.nv.info,"",@"SHT_CUDA_INFO"
	.align	4


	//----- nvinfo : EIATTR_REGCOUNT
	.align		4
        /*0000*/ 	.byte	0x04, 0x2f
        /*0002*/ 	.short	(.L_19 - .L_18)
	.align		4
.L_18:
        /*0004*/ 	.word	index@(_ZN7cutlass13device_kernelINS_4conv6kernel13ConvUniversalINS1_16ConvProblemShapeILNS1_8OperatorE0ELi2EEENS1_10collective14CollectiveConvINS1_47MainloopSm100TmaUmmaWarpSpecializedImplicitGemmILS5_0ELi27ELi2ELi1ELi2EN4cute5tupleIJNSA_1CILi2EEENSC_ILi1EEESE_EEEEENSB_IJNSC_ILi64EEESH_NSB_IJSH_EEEEEENS_12float_e4m3_tESK_NSA_8TiledMMAINSA_8MMA_AtomIJNSA_10MMA_TraitsINSA_19SM100_MMA_F8F6F4_SSEJSK_SK_fSH_SH_NSA_17integral_constantINSA_4UMMA5MajorELSR_0EEESS_NSP_INSQ_7ScaleInELST_0EEESU_EEEEEENSA_6LayoutINSB_IJSE_SE_SE_EEENSB_IJNSC_ILi0EEESZ_SZ_EEEEENSB_IJNSA_10UnderscoreES12_S12_EEEEENS7_6detail27Sm100ImplicitGemmTileTraitsINSA_20SM90_TMA_LOAD_IM2COLENSA_14ComposedLayoutINSA_7SwizzleILi2ELi4ELi3EEENSA_18smem_ptr_flag_bitsILi8EEENSX_INSB_IJNSC_ILi8EEESH_EEENSB_IJSH_SE_EEEEEEEvEENS16_INSA_23SM90_TMA_LOAD_MULTICASTES1H_vEEEENS_8epilogue10collective18CollectiveEpilogueINS1M_23Sm100TmaWarpSpecializedILi1ELi1ELi32ELb0ELb0EEEJSJ_NSB_IJNSX_ISH_SE_EES1R_EEESK_NSB_IJNSB_IJlllEEESE_SZ_EEESK_S1U_NS1M_6fusion15FusionCallbacksIS1Q_NS1V_17LinearCombinationISK_fSK_fLNS_15FloatRoundStyleE2EEESJ_S1S_JEEENSA_5SM1004TMEM4LOAD26SM100_TMEM_LOAD_16dp32b32xES17_S1H_NSA_39AutoVectorizingCopyWithAssumedAlignmentILi128EEENSA_21SM90_TMA_STORE_IM2COLES1H_S26_S26_EEEvvEEEEvNT_6ParamsE)
        /*0008*/ 	.word	0x00000060


	//----- nvinfo : EIATTR_FRAME_SIZE
	.align		4
.L_19:
        /*000c*/ 	.byte	0x04, 0x11
        /*000e*/ 	.short	(.L_21 - .L_20)
	.align		4
.L_20:
        /*0010*/ 	.word	index@($__internal_2_$__cuda_sm10x_tcgen05_guardrail_trap_unallocated_columns_being_dealloced)
        /*0014*/ 	.word	0x00000008


	//----- nvinfo : EIATTR_FRAME_SIZE
	.align		4
.L_21:
        /*0018*/ 	.byte	0x04, 0x11
        /*001a*/ 	.short	(.L_23 - .L_22)
	.align		4
.L_22:
        /*001c*/ 	.word	index@($__internal_1_$__cuda_sm10x_tcgen05_guardrail_trap_phase_invalid_during_alloc)
        /*0020*/ 	.word	0x00000008


	//----- nvinfo : EIATTR_FRAME_SIZE
	.align		4
.L_23:
        /*0024*/ 	.byte	0x04, 0x11
        /*0026*/ 	.short	(.L_25 - .L_24)
	.align		4
.L_24:
        /*0028*/ 	.word	index@($__internal_0_$__cuda_sm10x_tcgen05_guardrail_trap_col_being_dealloced_not_returned_by_alloc)
        /*002c*/ 	.word	0x00000008


	//----- nvinfo : EIATTR_FRAME_SIZE
	.align		4
.L_25:
        /*0030*/ 	.byte	0x04, 0x11
        /*0032*/ 	.short	(.L_27 - .L_26)
	.align		4
.L_26:
        /*0034*/ 	.word	index@(_ZN7cutlass13device_kernelINS_4conv6kernel13ConvUniversalINS1_16ConvProblemShapeILNS1_8OperatorE0ELi2EEENS1_10collective14CollectiveConvINS1_47MainloopSm100TmaUmmaWarpSpecializedImplicitGemmILS5_0ELi27ELi2ELi1ELi2EN4cute5tupleIJNSA_1CILi2EEENSC_ILi1EEESE_EEEEENSB_IJNSC_ILi64EEESH_NSB_IJSH_EEEEEENS_12float_e4m3_tESK_NSA_8TiledMMAINSA_8MMA_AtomIJNSA_10MMA_TraitsINSA_19SM100_MMA_F8F6F4_SSEJSK_SK_fSH_SH_NSA_17integral_constantINSA_4UMMA5MajorELSR_0EEESS_NSP_INSQ_7ScaleInELST_0EEESU_EEEEEENSA_6LayoutINSB_IJSE_SE_SE_EEENSB_IJNSC_ILi0EEESZ_SZ_EEEEENSB_IJNSA_10UnderscoreES12_S12_EEEEENS7_6detail27Sm100ImplicitGemmTileTraitsINSA_20SM90_TMA_LOAD_IM2COLENSA_14ComposedLayoutINSA_7SwizzleILi2ELi4ELi3EEENSA_18smem_ptr_flag_bitsILi8EEENSX_INSB_IJNSC_ILi8EEESH_EEENSB_IJSH_SE_EEEEEEEvEENS16_INSA_23SM90_TMA_LOAD_MULTICASTES1H_vEEEENS_8epilogue10collective18CollectiveEpilogueINS1M_23Sm100TmaWarpSpecializedILi1ELi1ELi32ELb0ELb0EEEJSJ_NSB_IJNSX_ISH_SE_EES1R_EEESK_NSB_IJNSB_IJlllEEESE_SZ_EEESK_S1U_NS1M_6fusion15FusionCallbacksIS1Q_NS1V_17LinearCombinationISK_fSK_fLNS_15FloatRoundStyleE2EEESJ_S1S_JEEENSA_5SM1004TMEM4LOAD26SM100_TMEM_LOAD_16dp32b32xES17_S1H_NSA_39AutoVectorizingCopyWithAssumedAlignmentILi128EEENSA_21SM90_TMA_STORE_IM2COLES1H_S26_S26_EEEvvEEEEvNT_6ParamsE)
        /*0038*/ 	.word	0x00000008


	//----- nvinfo : EIATTR_MIN_STACK_SIZE
	.align		4
.L_27:
        /*003c*/ 	.byte	0x04, 0x12
        /*003e*/ 	.short	(.L_29 - .L_28)
	.align		4
.L_28:
        /*0040*/ 	.word	index@(_ZN7cutlass13device_kernelINS_4conv6kernel13ConvUniversalINS1_16ConvProblemShapeILNS1_8OperatorE0ELi2EEENS1_10collective14CollectiveConvINS1_47MainloopSm100TmaUmmaWarpSpecializedImplicitGemmILS5_0ELi27ELi2ELi1ELi2EN4cute5tupleIJNSA_1CILi2EEENSC_ILi1EEESE_EEEEENSB_IJNSC_ILi64EEESH_NSB_IJSH_EEEEEENS_12float_e4m3_tESK_NSA_8TiledMMAINSA_8MMA_AtomIJNSA_10MMA_TraitsINSA_19SM100_MMA_F8F6F4_SSEJSK_SK_fSH_SH_NSA_17integral_constantINSA_4UMMA5MajorELSR_0EEESS_NSP_INSQ_7ScaleInELST_0EEESU_EEEEEENSA_6LayoutINSB_IJSE_SE_SE_EEENSB_IJNSC_ILi0EEESZ_SZ_EEEEENSB_IJNSA_10UnderscoreES12_S12_EEEEENS7_6detail27Sm100ImplicitGemmTileTraitsINSA_20SM90_TMA_LOAD_IM2COLENSA_14ComposedLayoutINSA_7SwizzleILi2ELi4ELi3EEENSA_18smem_ptr_flag_bitsILi8EEENSX_INSB_IJNSC_ILi8EEESH_EEENSB_IJSH_SE_EEEEEEEvEENS16_INSA_23SM90_TMA_LOAD_MULTICASTES1H_vEEEENS_8epilogue10collective18CollectiveEpilogueINS1M_23Sm100TmaWarpSpecializedILi1ELi1ELi32ELb0ELb0EEEJSJ_NSB_IJNSX_ISH_SE_EES1R_EEESK_NSB_IJNSB_IJlllEEESE_SZ_EEESK_S1U_NS1M_6fusion15FusionCallbacksIS1Q_NS1V_17LinearCombinationISK_fSK_fLNS_15FloatRoundStyleE2EEESJ_S1S_JEEENSA_5SM1004TMEM4LOAD26SM100_TMEM_LOAD_16dp32b32xES17_S1H_NSA_39AutoVectorizingCopyWithAssumedAlignmentILi128EEENSA_21SM90_TMA_STORE_IM2COLES1H_S26_S26_EEEvvEEEEvNT_6ParamsE)
        /*0044*/ 	.word	0x00000008
.L_29:


//--------------------- .nv.compat                --------------------------
	.section	.nv.compat,"",@"SHT_CUDA_COMPAT_INFO"
	.align	4
        /*0000*/ 	.byte	0x02, 0x09, 0x01, 0x00, 0x02, 0x02, 0x02, 0x00, 0x02, 0x05, 0x05, 0x00, 0x03, 0x07, 0x01, 0x01
        /*0010*/ 	.byte	0x02, 0x03, 0x01, 0x00, 0x02, 0x06, 0x01, 0x00, 0x04, 0x0b, 0x08, 0x00, 0x09, 0x00, 0x00, 0x00
        /*0020*/ 	.byte	0x00, 0x00, 0x00, 0x00


//--------------------- .nv.info._ZN7cutlass13device_kernelINS_4conv6kernel13ConvUniversalINS1_16ConvProblemShapeILNS1_8OperatorE0ELi2EEENS1_10collective14CollectiveConvINS1_47MainloopSm100TmaUmmaWarpSpecializedImplicitGemmILS5_0ELi27ELi2ELi1ELi2EN4cute5tupleIJNSA_1CILi2EEENSC_ILi1EEESE_EEEEENSB_IJNSC_ILi64EEESH_NSB_IJSH_EEEEEENS_12float_e4m3_tESK_NSA_8TiledMMAINSA_8MMA_AtomIJNSA_10MMA_TraitsINSA_19SM100_MMA_F8F6F4_SSEJSK_SK_fSH_SH_NSA_17integral_constantINSA_4UMMA5MajorELSR_0EEESS_NSP_INSQ_7ScaleInELST_0EEESU_EEEEEENSA_6LayoutINSB_IJSE_SE_SE_EEENSB_IJNSC_ILi0EEESZ_SZ_EEEEENSB_IJNSA_10UnderscoreES12_S12_EEEEENS7_6detail27Sm100ImplicitGemmTileTraitsINSA_20SM90_TMA_LOAD_IM2COLENSA_14ComposedLayoutINSA_7SwizzleILi2ELi4ELi3EEENSA_18smem_ptr_flag_bitsILi8EEENSX_INSB_IJNSC_ILi8EEESH_EEENSB_IJSH_SE_EEEEEEEvEENS16_INSA_23SM90_TMA_LOAD_MULTICASTES1H_vEEEENS_8epilogue10collective18CollectiveEpilogueINS1M_23Sm100TmaWarpSpecializedILi1ELi1ELi32ELb0ELb0EEEJSJ_NSB_IJNSX_ISH_SE_EES1R_EEESK_NSB_IJNSB_IJlllEEESE_SZ_EEESK_S1U_NS1M_6fusion15FusionCallbacksIS1Q_NS1V_17LinearCombinationISK_fSK_fLNS_15FloatRoundStyleE2EEESJ_S1S_JEEENSA_5SM1004TMEM4LOAD26SM100_TMEM_LOAD_16dp32b32xES17_S1H_NSA_39AutoVectorizingCopyWithAssumedAlignmentILi128EEENSA_21SM90_TMA_STORE_IM2COLES1H_S26_S26_EEEvvEEEEvNT_6ParamsE --------------------------
	.section	.nv.info._ZN7cutlass13device_kernelINS_4conv6kernel13ConvUniversalINS1_16ConvProblemShapeILNS1_8OperatorE0ELi2EEENS1_10collective14CollectiveConvINS1_47MainloopSm100TmaUmmaWarpSpecializedImplicitGemmILS5_0ELi27ELi2ELi1ELi2EN4cute5tupleIJNSA_1CILi2EEENSC_ILi1EEESE_EEEEENSB_IJNSC_ILi64EEESH_NSB_IJSH_EEEEEENS_12float_e4m3_tESK_NSA_8TiledMMAINSA_8MMA_AtomIJNSA_10MMA_TraitsINSA_19SM100_MMA_F8F6F4_SSEJSK_SK_fSH_SH_NSA_17integral_constantINSA_4UMMA5MajorELSR_0EEESS_NSP_INSQ_7ScaleInELST_0EEESU_EEEEEENSA_6LayoutINSB_IJSE_SE_SE_EEENSB_IJNSC_ILi0EEESZ_SZ_EEEEENSB_IJNSA_10UnderscoreES12_S12_EEEEENS7_6detail27Sm100ImplicitGemmTileTraitsINSA_20SM90_TMA_LOAD_IM2COLENSA_14ComposedLayoutINSA_7SwizzleILi2ELi4ELi3EEENSA_18smem_ptr_flag_bitsILi8EEENSX_INSB_IJNSC_ILi8EEESH_EEENSB_IJSH_SE_EEEEEEEvEENS16_INSA_23SM90_TMA_LOAD_MULTICASTES1H_vEEEENS_8epilogue10collective18CollectiveEpilogueINS1M_23Sm100TmaWarpSpecializedILi1ELi1ELi32ELb0ELb0EEEJSJ_NSB_IJNSX_ISH_SE_EES1R_EEESK_NSB_IJNSB_IJlllEEESE_SZ_EEESK_S1U_NS1M_6fusion15FusionCallbacksIS1Q_NS1V_17LinearCombinationISK_fSK_fLNS_15FloatRoundStyleE2EEESJ_S1S_JEEENSA_5SM1004TMEM4LOAD26SM100_TMEM_LOAD_16dp32b32xES17_S1H_NSA_39AutoVectorizingCopyWithAssumedAlignmentILi128EEENSA_21SM90_TMA_STORE_IM2COLES1H_S26_S26_EEEvvEEEEvNT_6ParamsE,"",@"SHT_CUDA_INFO"
	.sectionflags	@""
	.align	4


	//----- nvinfo : EIATTR_CUDA_API_VERSION
	.align		4
        /*0000*/ 	.byte	0x04, 0x37
        /*0002*/ 	.short	(.L_31 - .L_30)
.L_30:
        /*0004*/ 	.word	0x00000082


	//----- nvinfo : EIATTR_KPARAM_INFO
	.align		4
.L_31:
        /*0008*/ 	.byte	0x04, 0x17
        /*000a*/ 	.short	(.L_33 - .L_32)
.L_32:
        /*000c*/ 	.word	0x00000000
        /*0010*/ 	.short	0x0000
        /*0012*/ 	.short	0x0000
        /*0014*/ 	.byte	0x00, 0xf0, 0x01, 0x20


	//----- nvinfo : EIATTR_AT_ENTRY_FRAGMENTS
	.align		4
.L_33:
        /*0018*/ 	.byte	0x04, 0x4f
        /*001a*/ 	.short	(.L_35 - .L_34)


	//   ....[0]....
.L_34:
        /*001c*/ 	.word	0x00000006


	//----- nvinfo : EIATTR_RESERVED_SMEM_USED
	.align		4
.L_35:
        /*0020*/ 	.byte	0x01, 0x41
	.zero		2


	//----- nvinfo : EIATTR_SPARSE_MMA_MASK
	.align		4
        /*0024*/ 	.byte	0x03, 0x50
        /*0026*/ 	.short	0x0000


	//----- nvinfo : EIATTR_TCGEN05_1CTA_USED
	.align		4
        /*0028*/ 	.byte	0x01, 0x51
	.zero		2


	//----- nvinfo : EIATTR_MAXREG_COUNT
	.align		4
        /*002c*/ 	.byte	0x03, 0x1b
        /*002e*/ 	.short	0x00ff


	//----- nvinfo : EIATTR_NUM_BARRIERS
	.align		4
        /*0030*/ 	.byte	0x02, 0x4c
        /*0032*/ 	.byte	0x07
	.zero		1


	//----- nvinfo : EIATTR_EXTERNS
	.align		4
        /*0034*/ 	.byte	0x04, 0x0f
        /*0036*/ 	.short	(.L_37 - .L_36)


	//   ....[0]....
	.align		4
.L_36:
        /*0038*/ 	.word	index@(__assertfail)


	//----- nvinfo : EIATTR_MERCURY_ISA_VERSION
	.align		4
.L_37:
        /*003c*/ 	.byte	0x03, 0x5f
        /*003e*/ 	.short	0x0101


	//----- nvinfo : EIATTR_INT_WARP_WIDE_INSTR_OFFSETS
	.align		4
        /*0040*/ 	.byte	0x04, 0x31
        /*0042*/ 	.short	(.L_39 - .L_38)


	//   ....[0]....
.L_38:
        /*0044*/ 	.word	0x00004a60


	//   ....[1]....
        /*0048*/ 	.word	0x00004a80


	//   ....[2]....
        /*004c*/ 	.word	0x00004ab0


	//   ....[3]....
        /*0050*/ 	.word	0x00005640


	//   ....[4]....
        /*0054*/ 	.word	0x00005800


	//----- nvinfo : EIATTR_COOP_GROUP_MASK_REGIDS
	.align		4
.L_39:
        /*0058*/ 	.byte	0x04, 0x29
        /*005a*/ 	.short	(.L_41 - .L_40)


	//   ....[0]....
.L_40:
        /*005c*/ 	.word	0xffffffff


	//   ....[1]....
        /*0060*/ 	.word	0xffffffff


	//   ....[2]....
        /*0064*/ 	.word	0xffffffff


	//   ....[3]....
        /*0068*/ 	.word	0xffffffff


	//   ....[4]....
        /*006c*/ 	.word	0xffffffff


	//   ....[5]....
        /*0070*/ 	.word	0xffffffff


	//   ....[6]....
        /*0074*/ 	.word	0xffffffff


	//   ....[7]....
        /*0078*/ 	.word	0xffffffff


	//   ....[8]....
        /*007c*/ 	.word	0xffffffff


	//   ....[9]....
        /*0080*/ 	.word	0xffffffff


	//   ....[10]....
        /*0084*/ 	.word	0xffffffff


	//   ....[11]....
        /*0088*/ 	.word	0xffffffff


	//   ....[12]....
        /*008c*/ 	.word	0xffffffff


	//----- nvinfo : EIATTR_COOP_GROUP_INSTR_OFFSETS
	.align		4
.L_41:
        /*0090*/ 	.byte	0x04, 0x28
        /*0092*/ 	.short	(.L_43 - .L_42)


	//   ....[0]....
.L_42:
        /*0094*/ 	.word	0x00000090


	//   ....[1]....
        /*0098*/ 	.word	0x00000500


	//   ....[2]....
        /*009c*/ 	.word	0x000009a0


	//   ....[3]....
        /*00a0*/ 	.word	0x00000ae0


	//   ....[4]....
        /*00a4*/ 	.word	0x00000be0


	//   ....[5]....
        /*00a8*/ 	.word	0x00000d30


	//   ....[6]....
        /*00ac*/ 	.word	0x00000f30


	//   ....[7]....
        /*00b0*/ 	.word	0x00002580


	//   ....[8]....
        /*00b4*/ 	.word	0x00003e80


	//   ....[9]....
        /*00b8*/ 	.word	0x00004090


	//   ....[10]....
        /*00bc*/ 	.word	0x000040c0


	//   ....[11]....
        /*00c0*/ 	.word	0x00004940


	//   ....[12]....
        /*00c4*/ 	.word	0x00004b80


	//----- nvinfo : EIATTR_VRC_CTA_INIT_COUNT
	.align		4
.L_43:
        /*00c8*/ 	.byte	0x02, 0x4a
        /*00ca*/ 	.byte	0x80
	.zero		1


	//----- nvinfo : EIATTR_SYSCALL_OFFSETS
	.align		4
        /*00cc*/ 	.byte	0x04, 0x46
        /*00ce*/ 	.short	(.L_45 - .L_44)


	//   ....[0]....
.L_44:
        /*00d0*/ 	.word	0x00006380


	//   ....[1]....
        /*00d4*/ 	.word	0x000064c0


	//   ....[2]....
        /*00d8*/ 	.word	0x00006c10


	//----- nvinfo : EIATTR_MBARRIER_INSTR_OFFSETS
	.align		4
.L_45:
        /*00dc*/ 	.byte	0x04, 0x39
        /*00de*/ 	.short	(.L_47 - .L_46)


	//   ....[0]....
.L_46:
        /*00e0*/ 	.word	0x00000620
        /*00e4*/ 	.word	0x000000ff
        /*00e8*/ 	.word	0x00000000
        /*00ec*/ 	.short	0x0100
        /*00ee*/ 	.byte	0x04
	.zero		1


	//   ....[1]....
        /*00f0*/ 	.word	0x00000630
        /*00f4*/ 	.word	0x000000ff
        /*00f8*/ 	.word	0x000000d8
        /*00fc*/ 	.short	0x0100
        /*00fe*/ 	.byte	0x04
	.zero		1


	//   ....[2]....
        /*0100*/ 	.word	0x00000640
        /*0104*/ 	.word	0x000000ff
        /*0108*/ 	.word	0x00000008
        /*010c*/ 	.short	0x0100
        /*010e*/ 	.byte	0x04
	.zero		1


	//   ....[3]....
        /*0110*/ 	.word	0x00000650
        /*0114*/ 	.word	0x000000ff
        /*0118*/ 	.word	0x000000e0
        /*011c*/ 	.short	0x0100
        /*011e*/ 	.byte	0x04
	.zero		1


	//   ....[4]....
        /*0120*/ 	.word	0x00000660
        /*0124*/ 	.word	0x000000ff
        /*0128*/ 	.word	0x00000010
        /*012c*/ 	.short	0x0100
        /*012e*/ 	.byte	0x04
	.zero		1


	//   ....[5]....
        /*0130*/ 	.word	0x00000670
        /*0134*/ 	.word	0x000000ff
        /*0138*/ 	.word	0x000000e8
        /*013c*/ 	.short	0x0100
        /*013e*/ 	.byte	0x04
	.zero		1


	//   ....[6]....
        /*0140*/ 	.word	0x00000680
        /*0144*/ 	.word	0x000000ff
        /*0148*/ 	.word	0x00000018
        /*014c*/ 	.short	0x0100
        /*014e*/ 	.byte	0x04
	.zero		1


	//   ....[7]....
        /*0150*/ 	.word	0x00000690
        /*0154*/ 	.word	0x000000ff
        /*0158*/ 	.word	0x000000f0
        /*015c*/ 	.short	0x0100
        /*015e*/ 	.byte	0x04
	.zero		1


	//   ....[8]....
        /*0160*/ 	.word	0x000006a0
        /*0164*/ 	.word	0x000000ff
        /*0168*/ 	.word	0x00000020
        /*016c*/ 	.short	0x0100
        /*016e*/ 	.byte	0x04
	.zero		1


	//   ....[9]....
        /*0170*/ 	.word	0x000006b0
        /*0174*/ 	.word	0x000000ff
        /*0178*/ 	.word	0x000000f8
        /*017c*/ 	.short	0x0100
        /*017e*/ 	.byte	0x04
	.zero		1


	//   ....[10]....
        /*0180*/ 	.word	0x000006c0
        /*0184*/ 	.word	0x000000ff
        /*0188*/ 	.word	0x00000028
        /*018c*/ 	.short	0x0100
        /*018e*/ 	.byte	0x04
	.zero		1


	//   ....[11]....
        /*0190*/ 	.word	0x000006d0
        /*0194*/ 	.word	0x000000ff
        /*0198*/ 	.word	0x00000100
        /*019c*/ 	.short	0x0100
        /*019e*/ 	.byte	0x04
	.zero		1


	//   ....[12]....
        /*01a0*/ 	.word	0x000006e0
        /*01a4*/ 	.word	0x000000ff
        /*01a8*/ 	.word	0x00000030
        /*01ac*/ 	.short	0x0100
        /*01ae*/ 	.byte	0x04
	.zero		1


	//   ....[13]....
        /*01b0*/ 	.word	0x000006f0
        /*01b4*/ 	.word	0x000000ff
        /*01b8*/ 	.word	0x00000108
        /*01bc*/ 	.short	0x0100
        /*01be*/ 	.byte	0x04
	.zero		1


	//   ....[14]....
        /*01c0*/ 	.word	0x00000700
        /*01c4*/ 	.word	0x000000ff
        /*01c8*/ 	.word	0x00000038
        /*01cc*/ 	.short	0x0100
        /*01ce*/ 	.byte	0x04
	.zero		1


	//   ....[15]....
        /*01d0*/ 	.word	0x00000710
        /*01d4*/ 	.word	0x000000ff
        /*01d8*/ 	.word	0x00000110
        /*01dc*/ 	.short	0x0100
        /*01de*/ 	.byte	0x04
	.zero		1


	//   ....[16]....
        /*01e0*/ 	.word	0x00000720
        /*01e4*/ 	.word	0x000000ff
        /*01e8*/ 	.word	0x00000040
        /*01ec*/ 	.short	0x0100
        /*01ee*/ 	.byte	0x04
	.zero		1


	//   ....[17]....
        /*01f0*/ 	.word	0x00000730
        /*01f4*/ 	.word	0x000000ff
        /*01f8*/ 	.word	0x00000118
        /*01fc*/ 	.short	0x0100
        /*01fe*/ 	.byte	0x04
	.zero		1


	//   ....[18]....
        /*0200*/ 	.word	0x00000740
        /*0204*/ 	.word	0x000000ff
        /*0208*/ 	.word	0x00000048
        /*020c*/ 	.short	0x0100
        /*020e*/ 	.byte	0x04
	.zero		1


	//   ....[19]....
        /*0210*/ 	.word	0x00000750
        /*0214*/ 	.word	0x000000ff
        /*0218*/ 	.word	0x00000120
        /*021c*/ 	.short	0x0100
        /*021e*/ 	.byte	0x04
	.zero		1


	//   ....[20]....
        /*0220*/ 	.word	0x00000760
        /*0224*/ 	.word	0x000000ff
        /*0228*/ 	.word	0x00000050
        /*022c*/ 	.short	0x0100
        /*022e*/ 	.byte	0x04
	.zero		1


	//   ....[21]....
        /*0230*/ 	.word	0x00000770
        /*0234*/ 	.word	0x000000ff
        /*0238*/ 	.word	0x00000128
        /*023c*/ 	.short	0x0100
        /*023e*/ 	.byte	0x04
	.zero		1


	//   ....[22]....
        /*0240*/ 	.word	0x00000780
        /*0244*/ 	.word	0x000000ff
        /*0248*/ 	.word	0x00000058
        /*024c*/ 	.short	0x0100
        /*024e*/ 	.byte	0x04
	.zero		1


	//   ....[23]....
        /*0250*/ 	.word	0x00000790
        /*0254*/ 	.word	0x000000ff
        /*0258*/ 	.word	0x00000130
        /*025c*/ 	.short	0x0100
        /*025e*/ 	.byte	0x04
	.zero		1


	//   ....[24]....
        /*0260*/ 	.word	0x000007a0
        /*0264*/ 	.word	0x000000ff
        /*0268*/ 	.word	0x00000060
        /*026c*/ 	.short	0x0100
        /*026e*/ 	.byte	0x04
	.zero		1


	//   ....[25]....
        /*0270*/ 	.word	0x000007b0
        /*0274*/ 	.word	0x000000ff
        /*0278*/ 	.word	0x00000138
        /*027c*/ 	.short	0x0100
        /*027e*/ 	.byte	0x04
	.zero		1


	//   ....[26]....
        /*0280*/ 	.word	0x000007c0
        /*0284*/ 	.word	0x000000ff
        /*0288*/ 	.word	0x00000068
        /*028c*/ 	.short	0x0100
        /*028e*/ 	.byte	0x04
	.zero		1


	//   ....[27]....
        /*0290*/ 	.word	0x000007d0
        /*0294*/ 	.word	0x000000ff
        /*0298*/ 	.word	0x00000140
        /*029c*/ 	.short	0x0100
        /*029e*/ 	.byte	0x04
	.zero		1


	//   ....[28]....
        /*02a0*/ 	.word	0x000007e0
        /*02a4*/ 	.word	0x000000ff
        /*02a8*/ 	.word	0x00000070
        /*02ac*/ 	.short	0x0100
        /*02ae*/ 	.byte	0x04
	.zero		1


	//   ....[29]....
        /*02b0*/ 	.word	0x000007f0
        /*02b4*/ 	.word	0x000000ff
        /*02b8*/ 	.word	0x00000148
        /*02bc*/ 	.short	0x0100
        /*02be*/ 	.byte	0x04
	.zero		1


	//   ....[30]....
        /*02c0*/ 	.word	0x00000800
        /*02c4*/ 	.word	0x000000ff
        /*02c8*/ 	.word	0x00000078
        /*02cc*/ 	.short	0x0100
        /*02ce*/ 	.byte	0x04
	.zero		1


	//   ....[31]....
        /*02d0*/ 	.word	0x00000810
        /*02d4*/ 	.word	0x000000ff
        /*02d8*/ 	.word	0x00000150
        /*02dc*/ 	.short	0x0100
        /*02de*/ 	.byte	0x04
	.zero		1


	//   ....[32]....
        /*02e0*/ 	.word	0x00000820
        /*02e4*/ 	.word	0x000000ff
        /*02e8*/ 	.word	0x00000080
        /*02ec*/ 	.short	0x0100
        /*02ee*/ 	.byte	0x04
	.zero		1


	//   ....[33]....
        /*02f0*/ 	.word	0x00000830
        /*02f4*/ 	.word	0x000000ff
        /*02f8*/ 	.word	0x00000158
        /*02fc*/ 	.short	0x0100
        /*02fe*/ 	.byte	0x04
	.zero		1


	//   ....[34]....
        /*0300*/ 	.word	0x00000840
        /*0304*/ 	.word	0x000000ff
        /*0308*/ 	.word	0x00000088
        /*030c*/ 	.short	0x0100
        /*030e*/ 	.byte	0x04
	.zero		1


	//   ....[35]....
        /*0310*/ 	.word	0x00000850
        /*0314*/ 	.word	0x000000ff
        /*0318*/ 	.word	0x00000160
        /*031c*/ 	.short	0x0100
        /*031e*/ 	.byte	0x04
	.zero		1


	//   ....[36]....
        /*0320*/ 	.word	0x00000860
        /*0324*/ 	.word	0x000000ff
        /*0328*/ 	.word	0x00000090
        /*032c*/ 	.short	0x0100
        /*032e*/ 	.byte	0x04
	.zero		1


	//   ....[37]....
        /*0330*/ 	.word	0x00000870
        /*0334*/ 	.word	0x000000ff
        /*0338*/ 	.word	0x00000168
        /*033c*/ 	.short	0x0100
        /*033e*/ 	.byte	0x04
	.zero		1


	//   ....[38]....
        /*0340*/ 	.word	0x00000880
        /*0344*/ 	.word	0x000000ff
        /*0348*/ 	.word	0x00000098
        /*034c*/ 	.short	0x0100
        /*034e*/ 	.byte	0x04
	.zero		1


	//   ....[39]....
        /*0350*/ 	.word	0x00000890
        /*0354*/ 	.word	0x000000ff
        /*0358*/ 	.word	0x00000170
        /*035c*/ 	.short	0x0100
        /*035e*/ 	.byte	0x04
	.zero		1


	//   ....[40]....
        /*0360*/ 	.word	0x000008a0
        /*0364*/ 	.word	0x000000ff
        /*0368*/ 	.word	0x000000a0
        /*036c*/ 	.short	0x0100
        /*036e*/ 	.byte	0x04
	.zero		1


	//   ....[41]....
        /*0370*/ 	.word	0x000008b0
        /*0374*/ 	.word	0x000000ff
        /*0378*/ 	.word	0x00000178
        /*037c*/ 	.short	0x0100
        /*037e*/ 	.byte	0x04
	.zero		1


	//   ....[42]....
        /*0380*/ 	.word	0x000008c0
        /*0384*/ 	.word	0x000000ff
        /*0388*/ 	.word	0x000000a8
        /*038c*/ 	.short	0x0100
        /*038e*/ 	.byte	0x04
	.zero		1


	//   ....[43]....
        /*0390*/ 	.word	0x000008d0
        /*0394*/ 	.word	0x000000ff
        /*0398*/ 	.word	0x00000180
        /*039c*/ 	.short	0x0100
        /*039e*/ 	.byte	0x04
	.zero		1


	//   ....[44]....
        /*03a0*/ 	.word	0x000008e0
        /*03a4*/ 	.word	0x000000ff
        /*03a8*/ 	.word	0x000000b0
        /*03ac*/ 	.short	0x0100
        /*03ae*/ 	.byte	0x04
	.zero		1


	//   ....[45]....
        /*03b0*/ 	.word	0x000008f0
        /*03b4*/ 	.word	0x000000ff
        /*03b8*/ 	.word	0x00000188
        /*03bc*/ 	.short	0x0100
        /*03be*/ 	.byte	0x04
	.zero		1


	//   ....[46]....
        /*03c0*/ 	.word	0x00000900
        /*03c4*/ 	.word	0x000000ff
        /*03c8*/ 	.word	0x000000b8
        /*03cc*/ 	.short	0x0100
        /*03ce*/ 	.byte	0x04
	.zero		1


	//   ....[47]....
        /*03d0*/ 	.word	0x00000910
        /*03d4*/ 	.word	0x000000ff
        /*03d8*/ 	.word	0x00000190
        /*03dc*/ 	.short	0x0100
        /*03de*/ 	.byte	0x04
	.zero		1


	//   ....[48]....
        /*03e0*/ 	.word	0x00000920
        /*03e4*/ 	.word	0x000000ff
        /*03e8*/ 	.word	0x000000c0
        /*03ec*/ 	.short	0x0100
        /*03ee*/ 	.byte	0x04
	.zero		1


	//   ....[49]....
        /*03f0*/ 	.word	0x00000930
        /*03f4*/ 	.word	0x000000ff
        /*03f8*/ 	.word	0x00000198
        /*03fc*/ 	.short	0x0100
        /*03fe*/ 	.byte	0x04
	.zero		1


	//   ....[50]....
        /*0400*/ 	.word	0x00000940
        /*0404*/ 	.word	0x000000ff
        /*0408*/ 	.word	0x000000c8
        /*040c*/ 	.short	0x0100
        /*040e*/ 	.byte	0x04
	.zero		1


	//   ....[51]....
        /*0410*/ 	.word	0x00000950
        /*0414*/ 	.word	0x000000ff
        /*0418*/ 	.word	0x000001a0
        /*041c*/ 	.short	0x0100
        /*041e*/ 	.byte	0x04
	.zero		1


	//   ....[52]....
        /*0420*/ 	.word	0x00000960
        /*0424*/ 	.word	0x000000ff
        /*0428*/ 	.word	0x000000d0
        /*042c*/ 	.short	0x0100
        /*042e*/ 	.byte	0x04
	.zero		1


	//   ....[53]....
        /*0430*/ 	.word	0x00000970
        /*0434*/ 	.word	0x000000ff
        /*0438*/ 	.word	0x000001a8
        /*043c*/ 	.short	0x0100
        /*043e*/ 	.byte	0x04
	.zero		1


	//   ....[54]....
        /*0440*/ 	.word	0x00000ab0
        /*0444*/ 	.word	0x000000ff
        /*0448*/ 	.word	0x000001b0
        /*044c*/ 	.short	0x0100
        /*044e*/ 	.byte	0x04
	.zero		1


	//   ....[55]....
        /*0450*/ 	.word	0x00000ac0
        /*0454*/ 	.word	0x000000ff
        /*0458*/ 	.word	0x000001b8
        /*045c*/ 	.short	0x0100
        /*045e*/ 	.byte	0x04
	.zero		1


	//   ....[56]....
        /*0460*/ 	.word	0x00000bb0
        /*0464*/ 	.word	0x000000ff
        /*0468*/ 	.word	0x000001c0
        /*046c*/ 	.short	0x0100
        /*046e*/ 	.byte	0x06
	.zero		1


	//   ....[57]....
        /*0470*/ 	.word	0x00000bc0
        /*0474*/ 	.word	0x000000ff
        /*0478*/ 	.word	0x000001c8
        /*047c*/ 	.short	0x0100
        /*047e*/ 	.byte	0x06
	.zero		1


	//   ....[58]....
        /*0480*/ 	.word	0x00000d00
        /*0484*/ 	.word	0x000000ff
        /*0488*/ 	.word	0x000001d0
        /*048c*/ 	.short	0x0100
        /*048e*/ 	.byte	0x06
	.zero		1


	//   ....[59]....
        /*0490*/ 	.word	0x00000d10
        /*0494*/ 	.word	0x000000ff
        /*0498*/ 	.word	0x000001d8
        /*049c*/ 	.short	0x0100
        /*049e*/ 	.byte	0x06
	.zero		1


	//   ....[60]....
        /*04a0*/ 	.word	0x00000e40
        /*04a4*/ 	.word	0x000000ff
        /*04a8*/ 	.word	0x000001e0
        /*04ac*/ 	.short	0x0100
        /*04ae*/ 	.byte	0x04
	.zero		1


	//   ....[61]....
        /*04b0*/ 	.word	0x00000e50
        /*04b4*/ 	.word	0x000000ff
        /*04b8*/ 	.word	0x000001f0
        /*04bc*/ 	.short	0x0100
        /*04be*/ 	.byte	0x04
	.zero		1


	//   ....[62]....
        /*04c0*/ 	.word	0x00000e60
        /*04c4*/ 	.word	0x000000ff
        /*04c8*/ 	.word	0x000001e8
        /*04cc*/ 	.short	0x0100
        /*04ce*/ 	.byte	0x04
	.zero		1


	//   ....[63]....
        /*04d0*/ 	.word	0x00000e70
        /*04d4*/ 	.word	0x000000ff
        /*04d8*/ 	.word	0x000001f8
        /*04dc*/ 	.short	0x0100
        /*04de*/ 	.byte	0x04
	.zero		1


	//   ....[64]....
        /*04e0*/ 	.word	0x00001a40
        /*04e4*/ 	.word	0x000000ff
        /*04e8*/ 	.word	0x000000d8
        /*04ec*/ 	.short	0x010a
        /*04ee*/ 	.byte	0x04
	.zero		1


	//   ....[65]....
        /*04f0*/ 	.word	0x00001c70
        /*04f4*/ 	.word	0x000000ff
        /*04f8*/ 	.word	0x000000d8
        /*04fc*/ 	.short	0x010a
        /*04fe*/ 	.byte	0x09
	.zero		1


	//   ....[66]....
        /*0500*/ 	.word	0x00001e00
        /*0504*/ 	.word	0x000000ff
        /*0508*/ 	.word	0x000000d8
        /*050c*/ 	.short	0x010a
        /*050e*/ 	.byte	0x07
	.zero		1


	//   ....[67]....
        /*0510*/ 	.word	0x00001fe0
        /*0514*/ 	.word	0x000000ff
        /*0518*/ 	.word	0x000001c8
        /*051c*/ 	.short	0x0101
        /*051e*/ 	.byte	0x18
	.zero		1


	//   ....[68]....
        /*0520*/ 	.word	0x00002000
        /*0524*/ 	.word	0x000000ff
        /*0528*/ 	.word	0x000000d8
        /*052c*/ 	.short	0x010a
        /*052e*/ 	.byte	0x04
	.zero		1


	//   ....[69]....
        /*0530*/ 	.word	0x00002210
        /*0534*/ 	.word	0x000000ff
        /*0538*/ 	.word	0x000000d8
        /*053c*/ 	.short	0x010a
        /*053e*/ 	.byte	0x09
	.zero		1


	//   ....[70]....
        /*0540*/ 	.word	0x000023a0
        /*0544*/ 	.word	0x000000ff
        /*0548*/ 	.word	0x000000d8
        /*054c*/ 	.short	0x010a
        /*054e*/ 	.byte	0x07
	.zero		1


	//   ....[71]....
        /*0550*/ 	.word	0x00002590
        /*0554*/ 	.word	0x000000ff
        /*0558*/ 	.word	0x000001d0
        /*055c*/ 	.short	0x010a
        /*055e*/ 	.byte	0x18
	.zero		1


	//   ....[72]....
        /*0560*/ 	.word	0x00002650
        /*0564*/ 	.word	0x000000ff
        /*0568*/ 	.word	0x00000000
        /*056c*/ 	.short	0x0101
        /*056e*/ 	.byte	0x04
	.zero		1


	//   ....[73]....
        /*0570*/ 	.word	0x00002c40
        /*0574*/ 	.word	0x000000ff
        /*0578*/ 	.word	0x00000000
        /*057c*/ 	.short	0x010a
        /*057e*/ 	.byte	0x04
	.zero		1


	//   ....[74]....
        /*0580*/ 	.word	0x00002cd0
        /*0584*/ 	.word	0x000000ff
        /*0588*/ 	.word	0x00000000
        /*058c*/ 	.short	0x010a
        /*058e*/ 	.byte	0x05
	.zero		1


	//   ....[75]....
        /*0590*/ 	.word	0x00002d60
        /*0594*/ 	.word	0x000000ff
        /*0598*/ 	.word	0x00000000
        /*059c*/ 	.short	0x010a
        /*059e*/ 	.byte	0x05
	.zero		1


	//   ....[76]....
        /*05a0*/ 	.word	0x00002df0
        /*05a4*/ 	.word	0x000000ff
        /*05a8*/ 	.word	0x00000000
        /*05ac*/ 	.short	0x010a
        /*05ae*/ 	.byte	0x05
	.zero		1


	//   ....[77]....
        /*05b0*/ 	.word	0x00002e80
        /*05b4*/ 	.word	0x000000ff
        /*05b8*/ 	.word	0x00000000
        /*05bc*/ 	.short	0x010a
        /*05be*/ 	.byte	0x05
	.zero		1


	//   ....[78]....
        /*05c0*/ 	.word	0x00002f10
        /*05c4*/ 	.word	0x000000ff
        /*05c8*/ 	.word	0x00000000
        /*05cc*/ 	.short	0x010a
        /*05ce*/ 	.byte	0x05
	.zero		1


	//   ....[79]....
        /*05d0*/ 	.word	0x00002fa0
        /*05d4*/ 	.word	0x000000ff
        /*05d8*/ 	.word	0x00000000
        /*05dc*/ 	.short	0x010a
        /*05de*/ 	.byte	0x05
	.zero		1


	//   ....[80]....
        /*05e0*/ 	.word	0x00003030
        /*05e4*/ 	.word	0x000000ff
        /*05e8*/ 	.word	0x00000000
        /*05ec*/ 	.short	0x010a
        /*05ee*/ 	.byte	0x05
	.zero		1


	//   ....[81]....
        /*05f0*/ 	.word	0x000030c0
        /*05f4*/ 	.word	0x000000ff
        /*05f8*/ 	.word	0x00000000
        /*05fc*/ 	.short	0x010a
        /*05fe*/ 	.byte	0x05
	.zero		1


	//   ....[82]....
        /*0600*/ 	.word	0x00003150
        /*0604*/ 	.word	0x000000ff
        /*0608*/ 	.word	0x00000000
        /*060c*/ 	.short	0x010a
        /*060e*/ 	.byte	0x05
	.zero		1


	//   ....[83]....
        /*0610*/ 	.word	0x000031e0
        /*0614*/ 	.word	0x000000ff
        /*0618*/ 	.word	0x00000000
        /*061c*/ 	.short	0x010a
        /*061e*/ 	.byte	0x05
	.zero		1


	//   ....[84]....
        /*0620*/ 	.word	0x00003270
        /*0624*/ 	.word	0x000000ff
        /*0628*/ 	.word	0x00000000
        /*062c*/ 	.short	0x010a
        /*062e*/ 	.byte	0x05
	.zero		1


	//   ....[85]....
        /*0630*/ 	.word	0x00003300
        /*0634*/ 	.word	0x000000ff
        /*0638*/ 	.word	0x00000000
        /*063c*/ 	.short	0x010a
        /*063e*/ 	.byte	0x05
	.zero		1


	//   ....[86]....
        /*0640*/ 	.word	0x00003390
        /*0644*/ 	.word	0x000000ff
        /*0648*/ 	.word	0x00000000
        /*064c*/ 	.short	0x010a
        /*064e*/ 	.byte	0x05
	.zero		1


	//   ....[87]....
        /*0650*/ 	.word	0x00003420
        /*0654*/ 	.word	0x000000ff
        /*0658*/ 	.word	0x00000000
        /*065c*/ 	.short	0x010a
        /*065e*/ 	.byte	0x05
	.zero		1


	//   ....[88]....
        /*0660*/ 	.word	0x000034b0
        /*0664*/ 	.word	0x000000ff
        /*0668*/ 	.word	0x00000000
        /*066c*/ 	.short	0x010a
        /*066e*/ 	.byte	0x05
	.zero		1


	//   ....[89]....
        /*0670*/ 	.word	0x00003540
        /*0674*/ 	.word	0x000000ff
        /*0678*/ 	.word	0x00000000
        /*067c*/ 	.short	0x010a
        /*067e*/ 	.byte	0x05
	.zero		1


	//   ....[90]....
        /*0680*/ 	.word	0x000035d0
        /*0684*/ 	.word	0x000000ff
        /*0688*/ 	.word	0x00000000
        /*068c*/ 	.short	0x010a
        /*068e*/ 	.byte	0x05
	.zero		1


	//   ....[91]....
        /*0690*/ 	.word	0x00003660
        /*0694*/ 	.word	0x000000ff
        /*0698*/ 	.word	0x00000000
        /*069c*/ 	.short	0x010a
        /*069e*/ 	.byte	0x05
	.zero		1


	//   ....[92]....
        /*06a0*/ 	.word	0x000036f0
        /*06a4*/ 	.word	0x000000ff
        /*06a8*/ 	.word	0x00000000
        /*06ac*/ 	.short	0x010a
        /*06ae*/ 	.byte	0x05
	.zero		1


	//   ....[93]....
        /*06b0*/ 	.word	0x00003780
        /*06b4*/ 	.word	0x000000ff
        /*06b8*/ 	.word	0x00000000
        /*06bc*/ 	.short	0x010a
        /*06be*/ 	.byte	0x05
	.zero		1


	//   ....[94]....
        /*06c0*/ 	.word	0x00003810
        /*06c4*/ 	.word	0x000000ff
        /*06c8*/ 	.word	0x00000000
        /*06cc*/ 	.short	0x010a
        /*06ce*/ 	.byte	0x05
	.zero		1


	//   ....[95]....
        /*06d0*/ 	.word	0x000038a0
        /*06d4*/ 	.word	0x000000ff
        /*06d8*/ 	.word	0x00000000
        /*06dc*/ 	.short	0x010a
        /*06de*/ 	.byte	0x05
	.zero		1


	//   ....[96]....
        /*06e0*/ 	.word	0x00003930
        /*06e4*/ 	.word	0x000000ff
        /*06e8*/ 	.word	0x00000000
        /*06ec*/ 	.short	0x010a
        /*06ee*/ 	.byte	0x05
	.zero		1


	//   ....[97]....
        /*06f0*/ 	.word	0x000039c0
        /*06f4*/ 	.word	0x000000ff
        /*06f8*/ 	.word	0x00000000
        /*06fc*/ 	.short	0x010a
        /*06fe*/ 	.byte	0x05
	.zero		1


	//   ....[98]....
        /*0700*/ 	.word	0x00003a50
        /*0704*/ 	.word	0x000000ff
        /*0708*/ 	.word	0x00000000
        /*070c*/ 	.short	0x010a
        /*070e*/ 	.byte	0x05
	.zero		1


	//   ....[99]....
        /*0710*/ 	.word	0x00003af0
        /*0714*/ 	.word	0x00000000
        /*0718*/ 	.word	0x00000000
        /*071c*/ 	.short	0x010a
        /*071e*/ 	.byte	0xff
	.zero		1


	//   ....[100]....
        /*0720*/ 	.word	0x00003c40
        /*0724*/ 	.word	0x000000ff
        /*0728*/ 	.word	0x000001d8
        /*072c*/ 	.short	0x010a
        /*072e*/ 	.byte	0x04
	.zero		1


	//   ....[101]....
        /*0730*/ 	.word	0x00003ce0
        /*0734*/ 	.word	0x000000ff
        /*0738*/ 	.word	0x000001d0
        /*073c*/ 	.short	0x010a
        /*073e*/ 	.byte	0x04
	.zero		1


	//   ....[102]....
        /*0740*/ 	.word	0x00003d80
        /*0744*/ 	.word	0x000000ff
        /*0748*/ 	.word	0x00000000
        /*074c*/ 	.short	0x0101
        /*074e*/ 	.byte	0x05
	.zero		1


	//   ....[103]....
        /*0750*/ 	.word	0x00003dc0
        /*0754*/ 	.word	0x000000ff
        /*0758*/ 	.word	0x000001d8
        /*075c*/ 	.short	0x0106
        /*075e*/ 	.byte	0x04
	.zero		1


	//   ....[104]....
        /*0760*/ 	.word	0x00003e00
        /*0764*/ 	.word	0x00000000
        /*0768*/ 	.word	0x000001d8
        /*076c*/ 	.short	0x010a
        /*076e*/ 	.byte	0xff
	.zero		1


	//   ....[105]....
        /*0770*/ 	.word	0x00004340
        /*0774*/ 	.word	0x000000ff
        /*0778*/ 	.word	0x000001d0
        /*077c*/ 	.short	0x010a
        /*077e*/ 	.byte	0x12
	.zero		1


	//   ....[106]....
        /*0780*/ 	.word	0x000043f0
        /*0784*/ 	.word	0x000000ff
        /*0788*/ 	.word	0x00000000
        /*078c*/ 	.short	0x0101
        /*078e*/ 	.byte	0x1d
	.zero		1


	//   ....[107]....
        /*0790*/ 	.word	0x00004400
        /*0794*/ 	.word	0x000000ff
        /*0798*/ 	.word	0x000001f0
        /*079c*/ 	.short	0x010a
        /*079e*/ 	.byte	0x17
	.zero		1


	//   ....[108]....
        /*07a0*/ 	.word	0x00004490
        /*07a4*/ 	.word	0x000000ff
        /*07a8*/ 	.word	0x00000000
        /*07ac*/ 	.short	0x010a
        /*07ae*/ 	.byte	0x04
	.zero		1


	//   ....[109]....
        /*07b0*/ 	.word	0x00004500
        /*07b4*/ 	.word	0x000000ff
        /*07b8*/ 	.word	0x00000000
        /*07bc*/ 	.short	0x010a
        /*07be*/ 	.byte	0x10
	.zero		1


	//   ....[110]....
        /*07c0*/ 	.word	0x00004640
        /*07c4*/ 	.word	0x000000ff
        /*07c8*/ 	.word	0x00000000
        /*07cc*/ 	.short	0x010a
        /*07ce*/ 	.byte	0x04
	.zero		1


	//   ....[111]....
        /*07d0*/ 	.word	0x00004890
        /*07d4*/ 	.word	0x000000ff
        /*07d8*/ 	.word	0x00000000
        /*07dc*/ 	.short	0x010a
        /*07de*/ 	.byte	0x04
	.zero		1


	//   ....[112]....
        /*07e0*/ 	.word	0x00004920
        /*07e4*/ 	.word	0x000000ff
        /*07e8*/ 	.word	0x00000000
        /*07ec*/ 	.short	0x010a
        /*07ee*/ 	.byte	0x04
	.zero		1


	//   ....[113]....
        /*07f0*/ 	.word	0x00004e20
        /*07f4*/ 	.word	0x000000ff
        /*07f8*/ 	.word	0x000001d0
        /*07fc*/ 	.short	0x010a
        /*07fe*/ 	.byte	0x13
	.zero		1


	//   ....[114]....
        /*0800*/ 	.word	0x00004ec0
        /*0804*/ 	.word	0x000000ff
        /*0808*/ 	.word	0x00000000
        /*080c*/ 	.short	0x0101
        /*080e*/ 	.byte	0x20
	.zero		1


	//   ....[115]....
        /*0810*/ 	.word	0x00005400
        /*0814*/ 	.word	0x000000ff
        /*0818*/ 	.word	0x000001c8
        /*081c*/ 	.short	0x010a
        /*081e*/ 	.byte	0x13
	.zero		1


	//   ....[116]....
        /*0820*/ 	.word	0x00005590
        /*0824*/ 	.word	0x000000ff
        /*0828*/ 	.word	0x000001b8
        /*082c*/ 	.short	0x010a
        /*082e*/ 	.byte	0x13
	.zero		1


	//   ....[117]....
        /*0830*/ 	.word	0x00005890
        /*0834*/ 	.word	0x000000ff
        /*0838*/ 	.word	0x000001b0
        /*083c*/ 	.short	0x010b
        /*083e*/ 	.byte	0x13
	.zero		1


	//   ....[118]....
        /*0840*/ 	.word	0x000058a0
        /*0844*/ 	.word	0x000000ff
        /*0848*/ 	.word	0x00000000
        /*084c*/ 	.short	0x0101
        /*084e*/ 	.byte	0x22
	.zero		1


	//   ....[119]....
        /*0850*/ 	.word	0x000058e0
        /*0854*/ 	.word	0x00000000
        /*0858*/ 	.word	0x000001b8
        /*085c*/ 	.short	0x010a
        /*085e*/ 	.byte	0xff
	.zero		1


	//   ....[120]....
        /*0860*/ 	.word	0x00005c40
        /*0864*/ 	.word	0x000000ff
        /*0868*/ 	.word	0x000001d0
        /*086c*/ 	.short	0x010a
        /*086e*/ 	.byte	0x2b
	.zero		1


	//   ....[121]....
        /*0870*/ 	.word	0x00005d10
        /*0874*/ 	.word	0x000000ff
        /*0878*/ 	.word	0x00000000
        /*087c*/ 	.short	0x0101
        /*087e*/ 	.byte	0x04
	.zero		1


	//   ....[122]....
        /*0880*/ 	.word	0x00006840
        /*0884*/ 	.word	0x000000ff
        /*0888*/ 	.word	0x000001b0
        /*088c*/ 	.short	0x010a
        /*088e*/ 	.byte	0x2b
	.zero		1


	//   ....[123]....
        /*0890*/ 	.word	0x00006850
        /*0894*/ 	.word	0x00000050
        /*0898*/ 	.word	0x000001e0
        /*089c*/ 	.short	0x010a
        /*089e*/ 	.byte	0xff
	.zero		1


	//   ....[124]....
        /*08a0*/ 	.word	0x000069a0
        /*08a4*/ 	.word	0x000000ff
        /*08a8*/ 	.word	0x000001b0
        /*08ac*/ 	.short	0x010a
        /*08ae*/ 	.byte	0x2b
	.zero		1


	//   ....[125]....
        /*08b0*/ 	.word	0x00006a90
        /*08b4*/ 	.word	0x000000ff
        /*08b8*/ 	.word	0x00000000
        /*08bc*/ 	.short	0x0101
        /*08be*/ 	.byte	0x04
	.zero		1


	//   ....[126]....
        /*08c0*/ 	.word	0x00006af0
        /*08c4*/ 	.word	0x00000050
        /*08c8*/ 	.word	0x000001e0
        /*08cc*/ 	.short	0x010a
        /*08ce*/ 	.byte	0xff
	.zero		1


	//   ....[127]....
        /*08d0*/ 	.word	0x00006f00
        /*08d4*/ 	.word	0x000000ff
        /*08d8*/ 	.word	0x00000000
        /*08dc*/ 	.short	0x0101
        /*08de*/ 	.byte	0x04
	.zero		1


	//   ....[128]....
        /*08e0*/ 	.word	0x00007820
        /*08e4*/ 	.word	0x00000000
        /*08e8*/ 	.word	0x000000d8
        /*08ec*/ 	.short	0x010a
        /*08ee*/ 	.byte	0xff
	.zero		1


	//   ....[129]....
        /*08f0*/ 	.word	0x00007880
        /*08f4*/ 	.word	0x00000000
        /*08f8*/ 	.word	0x000000d8
        /*08fc*/ 	.short	0x010a
        /*08fe*/ 	.byte	0xff
	.zero		1


	//   ....[130]....
        /*0900*/ 	.word	0x000078e0
        /*0904*/ 	.word	0x00000000
        /*0908*/ 	.word	0x000001d0
        /*090c*/ 	.short	0x010a
        /*090e*/ 	.byte	0xff
	.zero		1


	//   ....[131]....
        /*0910*/ 	.word	0x00007940
        /*0914*/ 	.word	0x00000000
        /*0918*/ 	.word	0x00000000
        /*091c*/ 	.short	0x010a
        /*091e*/ 	.byte	0xff
	.zero		1


	//   ....[132]....
        /*0920*/ 	.word	0x000079a0
        /*0924*/ 	.word	0x00000000
        /*0928*/ 	.word	0x00000000
        /*092c*/ 	.short	0x010a
        /*092e*/ 	.byte	0xff
	.zero		1


	//   ....[133]....
        /*0930*/ 	.word	0x00007a00
        /*0934*/ 	.word	0x00000000
        /*0938*/ 	.word	0x00000000
        /*093c*/ 	.short	0x010a
        /*093e*/ 	.byte	0xff
	.zero		1


	//   ....[134]....
        /*0940*/ 	.word	0x00007a60
        /*0944*/ 	.word	0x00000000
        /*0948*/ 	.word	0x00000000
        /*094c*/ 	.short	0x010a
        /*094e*/ 	.byte	0xff
	.zero		1


	//   ....[135]....
        /*0950*/ 	.word	0x00007ac0
        /*0954*/ 	.word	0x00000000
        /*0958*/ 	.word	0x00000000
        /*095c*/ 	.short	0x010a
        /*095e*/ 	.byte	0xff
	.zero		1


	//   ....[136]....
        /*0960*/ 	.word	0x00007b20
        /*0964*/ 	.word	0x00000000
        /*0968*/ 	.word	0x00000000
        /*096c*/ 	.short	0x010a
        /*096e*/ 	.byte	0xff
	.zero		1


	//   ....[137]....
        /*0970*/ 	.word	0x00007b80
        /*0974*/ 	.word	0x00000000
        /*0978*/ 	.word	0x00000000
        /*097c*/ 	.short	0x010a
        /*097e*/ 	.byte	0xff
	.zero		1


	//   ....[138]....
        /*0980*/ 	.word	0x00007be0
        /*0984*/ 	.word	0x00000000
        /*0988*/ 	.word	0x00000000
        /*098c*/ 	.short	0x010a
        /*098e*/ 	.byte	0xff
	.zero		1


	//   ....[139]....
        /*0990*/ 	.word	0x00007c40
        /*0994*/ 	.word	0x00000000
        /*0998*/ 	.word	0x00000000
        /*099c*/ 	.short	0x010a
        /*099e*/ 	.byte	0xff
	.zero		1


	//   ....[140]....
        /*09a0*/ 	.word	0x00007ca0
        /*09a4*/ 	.word	0x00000000
        /*09a8*/ 	.word	0x00000000
        /*09ac*/ 	.short	0x010a
        /*09ae*/ 	.byte	0xff
	.zero		1


	//   ....[141]....
        /*09b0*/ 	.word	0x00007d00
        /*09b4*/ 	.word	0x00000000
        /*09b8*/ 	.word	0x00000000
        /*09bc*/ 	.short	0x010a
        /*09be*/ 	.byte	0xff
	.zero		1


	//   ....[142]....
        /*09c0*/ 	.word	0x00007d60
        /*09c4*/ 	.word	0x00000000
        /*09c8*/ 	.word	0x00000000
        /*09cc*/ 	.short	0x010a
        /*09ce*/ 	.byte	0xff
	.zero		1


	//   ....[143]....
        /*09d0*/ 	.word	0x00007dc0
        /*09d4*/ 	.word	0x00000000
        /*09d8*/ 	.word	0x00000000
        /*09dc*/ 	.short	0x010a
        /*09de*/ 	.byte	0xff
	.zero		1


	//   ....[144]....
        /*09e0*/ 	.word	0x00007e20
        /*09e4*/ 	.word	0x00000000
        /*09e8*/ 	.word	0x00000000
        /*09ec*/ 	.short	0x010a
        /*09ee*/ 	.byte	0xff
	.zero		1


	//   ....[145]....
        /*09f0*/ 	.word	0x00007e80
        /*09f4*/ 	.word	0x00000000
        /*09f8*/ 	.word	0x00000000
        /*09fc*/ 	.short	0x010a
        /*09fe*/ 	.byte	0xff
	.zero		1


	//   ....[146]....
        /*0a00*/ 	.word	0x00007ee0
        /*0a04*/ 	.word	0x00000000
        /*0a08*/ 	.word	0x00000000
        /*0a0c*/ 	.short	0x010a
        /*0a0e*/ 	.byte	0xff
	.zero		1


	//   ....[147]....
        /*0a10*/ 	.word	0x00007f40
        /*0a14*/ 	.word	0x00000000
        /*0a18*/ 	.word	0x00000000
        /*0a1c*/ 	.short	0x010a
        /*0a1e*/ 	.byte	0xff
	.zero		1


	//   ....[148]....
        /*0a20*/ 	.word	0x00007fa0
        /*0a24*/ 	.word	0x00000000
        /*0a28*/ 	.word	0x00000000
        /*0a2c*/ 	.short	0x010a
        /*0a2e*/ 	.byte	0xff
	.zero		1


	//   ....[149]....
        /*0a30*/ 	.word	0x00008000
        /*0a34*/ 	.word	0x00000000
        /*0a38*/ 	.word	0x00000000
        /*0a3c*/ 	.short	0x010a
        /*0a3e*/ 	.byte	0xff
	.zero		1


	//   ....[150]....
        /*0a40*/ 	.word	0x00008060
        /*0a44*/ 	.word	0x00000000
        /*0a48*/ 	.word	0x00000000
        /*0a4c*/ 	.short	0x010a
        /*0a4e*/ 	.byte	0xff
	.zero		1


	//   ....[151]....
        /*0a50*/ 	.word	0x000080c0
        /*0a54*/ 	.word	0x00000000
        /*0a58*/ 	.word	0x00000000
        /*0a5c*/ 	.short	0x010a
        /*0a5e*/ 	.byte	0xff
	.zero		1


	//   ....[152]....
        /*0a60*/ 	.word	0x00008120
        /*0a64*/ 	.word	0x00000000
        /*0a68*/ 	.word	0x00000000
        /*0a6c*/ 	.short	0x010a
        /*0a6e*/ 	.byte	0xff
	.zero		1


	//   ....[153]....
        /*0a70*/ 	.word	0x00008180
        /*0a74*/ 	.word	0x00000000
        /*0a78*/ 	.word	0x00000000
        /*0a7c*/ 	.short	0x010a
        /*0a7e*/ 	.byte	0xff
	.zero		1


	//   ....[154]....
        /*0a80*/ 	.word	0x000081e0
        /*0a84*/ 	.word	0x00000000
        /*0a88*/ 	.word	0x00000000
        /*0a8c*/ 	.short	0x010a
        /*0a8e*/ 	.byte	0xff
	.zero		1


	//   ....[155]....
        /*0a90*/ 	.word	0x00008240
        /*0a94*/ 	.word	0x00000000
        /*0a98*/ 	.word	0x00000000
        /*0a9c*/ 	.short	0x010a
        /*0a9e*/ 	.byte	0xff
	.zero		1


	//   ....[156]....
        /*0aa0*/ 	.word	0x000082a0
        /*0aa4*/ 	.word	0x00000000
        /*0aa8*/ 	.word	0x00000000
        /*0aac*/ 	.short	0x010a
        /*0aae*/ 	.byte	0xff
	.zero		1


	//   ....[157]....
        /*0ab0*/ 	.word	0x00008300
        /*0ab4*/ 	.word	0x00000004
        /*0ab8*/ 	.word	0x000001d8
        /*0abc*/ 	.short	0x010a
        /*0abe*/ 	.byte	0xff
	.zero		1


	//   ....[158]....
        /*0ac0*/ 	.word	0x00008360
        /*0ac4*/ 	.word	0x00000004
        /*0ac8*/ 	.word	0x000001d0
        /*0acc*/ 	.short	0x010a
        /*0ace*/ 	.byte	0xff
	.zero		1


	//   ....[159]....
        /*0ad0*/ 	.word	0x000083c0
        /*0ad4*/ 	.word	0x00000000
        /*0ad8*/ 	.word	0x000001d0
        /*0adc*/ 	.short	0x010a
        /*0ade*/ 	.byte	0xff
	.zero		1


	//   ....[160]....
        /*0ae0*/ 	.word	0x00008420
        /*0ae4*/ 	.word	0x00000005
        /*0ae8*/ 	.word	0x000001f0
        /*0aec*/ 	.short	0x010a
        /*0aee*/ 	.byte	0xff
	.zero		1


	//   ....[161]....
        /*0af0*/ 	.word	0x00008480
        /*0af4*/ 	.word	0x00000000
        /*0af8*/ 	.word	0x00000000
        /*0afc*/ 	.short	0x010a
        /*0afe*/ 	.byte	0xff
	.zero		1


	//   ....[162]....
        /*0b00*/ 	.word	0x000084e0
        /*0b04*/ 	.word	0x00000000
        /*0b08*/ 	.word	0x00000000
        /*0b0c*/ 	.short	0x010a
        /*0b0e*/ 	.byte	0xff
	.zero		1


	//   ....[163]....
        /*0b10*/ 	.word	0x00008540
        /*0b14*/ 	.word	0x00000000
        /*0b18*/ 	.word	0x00000000
        /*0b1c*/ 	.short	0x010a
        /*0b1e*/ 	.byte	0xff
	.zero		1


	//   ....[164]....
        /*0b20*/ 	.word	0x000085a0
        /*0b24*/ 	.word	0x00000000
        /*0b28*/ 	.word	0x000001d0
        /*0b2c*/ 	.short	0x010a
        /*0b2e*/ 	.byte	0xff
	.zero		1


	//   ....[165]....
        /*0b30*/ 	.word	0x00008600
        /*0b34*/ 	.word	0x00000000
        /*0b38*/ 	.word	0x000001c8
        /*0b3c*/ 	.short	0x010a
        /*0b3e*/ 	.byte	0xff
	.zero		1


	//   ....[166]....
        /*0b40*/ 	.word	0x00008660
        /*0b44*/ 	.word	0x00000000
        /*0b48*/ 	.word	0x000001b8
        /*0b4c*/ 	.short	0x010a
        /*0b4e*/ 	.byte	0xff
	.zero		1


	//   ....[167]....
        /*0b50*/ 	.word	0x000086c0
        /*0b54*/ 	.word	0x00000000
        /*0b58*/ 	.word	0x000001d0
        /*0b5c*/ 	.short	0x010a
        /*0b5e*/ 	.byte	0xff
	.zero		1


	//   ....[168]....
        /*0b60*/ 	.word	0x00008720
        /*0b64*/ 	.word	0x00000000
        /*0b68*/ 	.word	0x000001b0
        /*0b6c*/ 	.short	0x010a
        /*0b6e*/ 	.byte	0xff
	.zero		1


	//   ....[169]....
        /*0b70*/ 	.word	0x00008770
        /*0b74*/ 	.word	0x00000050
        /*0b78*/ 	.word	0x000001e0
        /*0b7c*/ 	.short	0x010a
        /*0b7e*/ 	.byte	0xff
	.zero		1


	//----- nvinfo : EIATTR_NUM_MBARRIERS
	.align		4
.L_47:
        /*0b80*/ 	.byte	0x03, 0x38
        /*0b82*/ 	.short	0x0040


	//----- nvinfo : EIATTR_EXIT_INSTR_OFFSETS
	.align		4
        /*0b84*/ 	.byte	0x04, 0x1c
        /*0b86*/ 	.short	(.L_49 - .L_48)


	//   ....[0]....
.L_48:
        /*0b88*/ 	.word	0x00003b20


	//   ....[1]....
        /*0b8c*/ 	.word	0x00003dd0


	//   ....[2]....
        /*0b90*/ 	.word	0x00003e30


	//   ....[3]....
        /*0b94*/ 	.word	0x00004b90


	//   ....[4]....
        /*0b98*/ 	.word	0x00005910


	//   ....[5]....
        /*0b9c*/ 	.word	0x00005950


	//   ....[6]....
        /*0ba0*/ 	.word	0x00007800


	//----- nvinfo : EIATTR_MAX_THREADS
	.align		4
.L_49:
        /*0ba4*/ 	.byte	0x04, 0x05
        /*0ba6*/ 	.short	(.L_51 - .L_50)
.L_50:
        /*0ba8*/ 	.word	0x00000100
        /*0bac*/ 	.word	0x00000001
        /*0bb0*/ 	.word	0x00000001


	//----- nvinfo : EIATTR_CRS_STACK_SIZE
	.align		4
.L_51:
        /*0bb4*/ 	.byte	0x04, 0x1e
        /*0bb6*/ 	.short	(.L_53 - .L_52)
.L_52:
        /*0bb8*/ 	.word	0x00000000


	//----- nvinfo : EIATTR_CBANK_PARAM_SIZE
	.align		4
.L_53:
        /*0bbc*/ 	.byte	0x03, 0x19
        /*0bbe*/ 	.short	0x0800


	//----- nvinfo : EIATTR_PARAM_CBANK
	.align		4
        /*0bc0*/ 	.byte	0x04, 0x0a
        /*0bc2*/ 	.short	(.L_55 - .L_54)
	.align		4
.L_54:
        /*0bc4*/ 	.word	index@(.nv.constant0._ZN7cutlass13device_kernelINS_4conv6kernel13ConvUniversalINS1_16ConvProblemShapeILNS1_8OperatorE0ELi2EEENS1_10collective14CollectiveConvINS1_47MainloopSm100TmaUmmaWarpSpecializedImplicitGemmILS5_0ELi27ELi2ELi1ELi2EN4cute5tupleIJNSA_1CILi2EEENSC_ILi1EEESE_EEEEENSB_IJNSC_ILi64EEESH_NSB_IJSH_EEEEEENS_12float_e4m3_tESK_NSA_8TiledMMAINSA_8MMA_AtomIJNSA_10MMA_TraitsINSA_19SM100_MMA_F8F6F4_SSEJSK_SK_fSH_SH_NSA_17integral_constantINSA_4UMMA5MajorELSR_0EEESS_NSP_INSQ_7ScaleInELST_0EEESU_EEEEEENSA_6LayoutINSB_IJSE_SE_SE_EEENSB_IJNSC_ILi0EEESZ_SZ_EEEEENSB_IJNSA_10UnderscoreES12_S12_EEEEENS7_6detail27Sm100ImplicitGemmTileTraitsINSA_20SM90_TMA_LOAD_IM2COLENSA_14ComposedLayoutINSA_7SwizzleILi2ELi4ELi3EEENSA_18smem_ptr_flag_bitsILi8EEENSX_INSB_IJNSC_ILi8EEESH_EEENSB_IJSH_SE_EEEEEEEvEENS16_INSA_23SM90_TMA_LOAD_MULTICASTES1H_vEEEENS_8epilogue10collective18CollectiveEpilogueINS1M_23Sm100TmaWarpSpecializedILi1ELi1ELi32ELb0ELb0EEEJSJ_NSB_IJNSX_ISH_SE_EES1R_EEESK_NSB_IJNSB_IJlllEEESE_SZ_EEESK_S1U_NS1M_6fusion15FusionCallbacksIS1Q_NS1V_17LinearCombinationISK_fSK_fLNS_15FloatRoundStyleE2EEESJ_S1S_JEEENSA_5SM1004TMEM4LOAD26SM100_TMEM_LOAD_16dp32b32xES17_S1H_NSA_39AutoVectorizingCopyWithAssumedAlignmentILi128EEENSA_21SM90_TMA_STORE_IM2COLES1H_S26_S26_EEEvvEEEEvNT_6ParamsE)
        /*0bc8*/ 	.short	0x0380
        /*0bca*/ 	.short	0x0800


	//----- nvinfo : EIATTR_SW_WAR
	.align		4
.L_55:
        /*0bcc*/ 	.byte	0x04, 0x36
        /*0bce*/ 	.short	(.L_57 - .L_56)
.L_56:
        /*0bd0*/ 	.word	0x00000008
.L_57:


//--------------------- .nv.callgraph             --------------------------
	.section	.nv.callgraph,"",@"SHT_CUDA_CALLGRAPH"
	.align	4
	.sectionentsize	8
	.align		4
        /*0000*/ 	.word	0x00000000
	.align		4
        /*0004*/ 	.word	0xffffffff
	.align		4
        /*0008*/ 	.word	index@(_ZN7cutlass13device_kernelINS_4conv6kernel13ConvUniversalINS1_16ConvProblemShapeILNS1_8OperatorE0ELi2EEENS1_10collective14CollectiveConvINS1_47MainloopSm100TmaUmmaWarpSpecializedImplicitGemmILS5_0ELi27ELi2ELi1ELi2EN4cute5tupleIJNSA_1CILi2EEENSC_ILi1EEESE_EEEEENSB_IJNSC_ILi64EEESH_NSB_IJSH_EEEEEENS_12float_e4m3_tESK_NSA_8TiledMMAINSA_8MMA_AtomIJNSA_10MMA_TraitsINSA_19SM100_MMA_F8F6F4_SSEJSK_SK_fSH_SH_NSA_17integral_constantINSA_4UMMA5MajorELSR_0EEESS_NSP_INSQ_7ScaleInELST_0EEESU_EEEEEENSA_6LayoutINSB_IJSE_SE_SE_EEENSB_IJNSC_ILi0EEESZ_SZ_EEEEENSB_IJNSA_10UnderscoreES12_S12_EEEEENS7_6detail27Sm100ImplicitGemmTileTraitsINSA_20SM90_TMA_LOAD_IM2COLENSA_14ComposedLayoutINSA_7SwizzleILi2ELi4ELi3EEENSA_18smem_ptr_flag_bitsILi8EEENSX_INSB_IJNSC_ILi8EEESH_EEENSB_IJSH_SE_EEEEEEEvEENS16_INSA_23SM90_TMA_LOAD_MULTICASTES1H_vEEEENS_8epilogue10collective18CollectiveEpilogueINS1M_23Sm100TmaWarpSpecializedILi1ELi1ELi32ELb0ELb0EEEJSJ_NSB_IJNSX_ISH_SE_EES1R_EEESK_NSB_IJNSB_IJlllEEESE_SZ_EEESK_S1U_NS1M_6fusion15FusionCallbacksIS1Q_NS1V_17LinearCombinationISK_fSK_fLNS_15FloatRoundStyleE2EEESJ_S1S_JEEENSA_5SM1004TMEM4LOAD26SM100_TMEM_LOAD_16dp32b32xES17_S1H_NSA_39AutoVectorizingCopyWithAssumedAlignmentILi128EEENSA_21SM90_TMA_STORE_IM2COLES1H_S26_S26_EEEvvEEEEvNT_6ParamsE)
	.align		4
        /*000c*/ 	.word	index@(__assertfail)
	.align		4
        /*0010*/ 	.word	0x00000000
	.align		4
        /*0014*/ 	.word	0xfffffffe
	.align		4
        /*0018*/ 	.word	0x00000000
	.align		4
        /*001c*/ 	.word	0xfffffffd
	.align		4
        /*0020*/ 	.word	0x00000000
	.align		4
        /*0024*/ 	.word	0xfffffffc


//--------------------- .nv.constant4             --------------------------
	.section	.nv.constant4,"a",@progbits
	.align	8
	.align		8
.nv.constant4:
        /*0000*/ 	.dword	__assertfail
	.align		8
        /*0008*/ 	.dword	__unnamed_1
	.align		8
        /*0010*/ 	.dword	__unnamed_2
	.align		8
        /*0018*/ 	.dword	_ZN39_INTERNAL_b4459255_4_k_cu_7d04f3c1_32144cuda3std3__45__cpo5beginE
	.align		8
        /*0020*/ 	.dword	_ZN39_INTERNAL_b4459255_4_k_cu_7d04f3c1_32144cuda3std3__45__cpo3endE
	.align		8
        /*0028*/ 	.dword	_ZN39_INTERNAL_b4459255_4_k_cu_7d04f3c1_32144cuda3std3__45__cpo6cbeginE
	.align		8
        /*0030*/ 	.dword	_ZN39_INTERNAL_b4459255_4_k_cu_7d04f3c1_32144cuda3std3__45__cpo4cendE
	.align		8
        /*0038*/ 	.dword	_ZN39_INTERNAL_b4459255_4_k_cu_7d04f3c1_32144cuda3std3__441_GLOBAL__N__b4459255_4_k_cu_7d04f3c1_32146ignoreE
	.align		8
        /*0040*/ 	.dword	_ZN39_INTERNAL_b4459255_4_k_cu_7d04f3c1_32144cuda3std3__419piecewise_constructE
	.align		8
        /*0048*/ 	.dword	_ZN39_INTERNAL_b4459255_4_k_cu_7d04f3c1_32144cuda3std3__48in_placeE
	.align		8
        /*0050*/ 	.dword	_ZN39_INTERNAL_b4459255_4_k_cu_7d04f3c1_32144cuda3std6ranges3__45__cpo4swapE
	.align		8
        /*0058*/ 	.dword	_ZN39_INTERNAL_b4459255_4_k_cu_7d04f3c1_32144cuda3std6ranges3__45__cpo9iter_moveE
	.align		8
        /*0060*/ 	.dword	_ZN39_INTERNAL_b4459255_4_k_cu_7d04f3c1_32144cute7productE
	.align		8
        /*0068*/ 	.dword	_ZN39_INTERNAL_b4459255_4_k_cu_7d04f3c1_32144cute1_E
	.align		8
        /*0070*/ 	.dword	$str$27
	.align		8
        /*0078*/ 	.dword	$str$28
	.align		8
        /*0080*/ 	.dword	$str$29
	.align		8
        /*0088*/ 	.dword	$str$30


//--------------------- .text._ZN7cutlass13device_kernelINS_4conv6kernel13ConvUniversalINS1_16ConvProblemShapeILNS1_8OperatorE0ELi2EEENS1_10collective14CollectiveConvINS1_47MainloopSm100TmaUmmaWarpSpecializedImplicitGemmILS5_0ELi27ELi2ELi1ELi2EN4cute5tupleIJNSA_1CILi2EEENSC_ILi1EEESE_EEEEENSB_IJNSC_ILi64EEESH_NSB_IJSH_EEEEEENS_12float_e4m3_tESK_NSA_8TiledMMAINSA_8MMA_AtomIJNSA_10MMA_TraitsINSA_19SM100_MMA_F8F6F4_SSEJSK_SK_fSH_SH_NSA_17integral_constantINSA_4UMMA5MajorELSR_0EEESS_NSP_INSQ_7ScaleInELST_0EEESU_EEEEEENSA_6LayoutINSB_IJSE_SE_SE_EEENSB_IJNSC_ILi0EEESZ_SZ_EEEEENSB_IJNSA_10UnderscoreES12_S12_EEEEENS7_6detail27Sm100ImplicitGemmTileTraitsINSA_20SM90_TMA_LOAD_IM2COLENSA_14ComposedLayoutINSA_7SwizzleILi2ELi4ELi3EEENSA_18smem_ptr_flag_bitsILi8EEENSX_INSB_IJNSC_ILi8EEESH_EEENSB_IJSH_SE_EEEEEEEvEENS16_INSA_23SM90_TMA_LOAD_MULTICASTES1H_vEEEENS_8epilogue10collective18CollectiveEpilogueINS1M_23Sm100TmaWarpSpecializedILi1ELi1ELi32ELb0ELb0EEEJSJ_NSB_IJNSX_ISH_SE_EES1R_EEESK_NSB_IJNSB_IJlllEEESE_SZ_EEESK_S1U_NS1M_6fusion15FusionCallbacksIS1Q_NS1V_17LinearCombinationISK_fSK_fLNS_15FloatRoundStyleE2EEESJ_S1S_JEEENSA_5SM1004TMEM4LOAD26SM100_TMEM_LOAD_16dp32b32xES17_S1H_NSA_39AutoVectorizingCopyWithAssumedAlignmentILi128EEENSA_21SM90_TMA_STORE_IM2COLES1H_S26_S26_EEEvvEEEEvNT_6ParamsE --------------------------
	.section	.text._ZN7cutlass13device_kernelINS_4conv6kernel13ConvUniversalINS1_16ConvProblemShapeILNS1_8OperatorE0ELi2EEENS1_10collective14CollectiveConvINS1_47MainloopSm100TmaUmmaWarpSpecializedImplicitGemmILS5_0ELi27ELi2ELi1ELi2EN4cute5tupleIJNSA_1CILi2EEENSC_ILi1EEESE_EEEEENSB_IJNSC_ILi64EEESH_NSB_IJSH_EEEEEENS_12float_e4m3_tESK_NSA_8TiledMMAINSA_8MMA_AtomIJNSA_10MMA_TraitsINSA_19SM100_MMA_F8F6F4_SSEJSK_SK_fSH_SH_NSA_17integral_constantINSA_4UMMA5MajorELSR_0EEESS_NSP_INSQ_7ScaleInELST_0EEESU_EEEEEENSA_6LayoutINSB_IJSE_SE_SE_EEENSB_IJNSC_ILi0EEESZ_SZ_EEEEENSB_IJNSA_10UnderscoreES12_S12_EEEEENS7_6detail27Sm100ImplicitGemmTileTraitsINSA_20SM90_TMA_LOAD_IM2COLENSA_14ComposedLayoutINSA_7SwizzleILi2ELi4ELi3EEENSA_18smem_ptr_flag_bitsILi8EEENSX_INSB_IJNSC_ILi8EEESH_EEENSB_IJSH_SE_EEEEEEEvEENS16_INSA_23SM90_TMA_LOAD_MULTICASTES1H_vEEEENS_8epilogue10collective18CollectiveEpilogueINS1M_23Sm100TmaWarpSpecializedILi1ELi1ELi32ELb0ELb0EEEJSJ_NSB_IJNSX_ISH_SE_EES1R_EEESK_NSB_IJNSB_IJlllEEESE_SZ_EEESK_S1U_NS1M_6fusion15FusionCallbacksIS1Q_NS1V_17LinearCombinationISK_fSK_fLNS_15FloatRoundStyleE2EEESJ_S1S_JEEENSA_5SM1004TMEM4LOAD26SM100_TMEM_LOAD_16dp32b32xES17_S1H_NSA_39AutoVectorizingCopyWithAssumedAlignmentILi128EEENSA_21SM90_TMA_STORE_IM2COLES1H_S26_S26_EEEvvEEEEvNT_6ParamsE,"ax",@progbits
	.align	128
.text._ZN7cutlass13device_kernelINS_4conv6kernel13ConvUniversalINS1_16ConvProblemShapeILNS1_8OperatorE0ELi2EEENS1_10collective14CollectiveConvINS1_47MainloopSm100TmaUmmaWarpSpecializedImplicitGemmILS5_0ELi27ELi2ELi1ELi2EN4cute5tupleIJNSA_1CILi2EEENSC_ILi1EEESE_EEEEENSB_IJNSC_ILi64EEESH_NSB_IJSH_EEEEEENS_12float_e4m3_tESK_NSA_8TiledMMAINSA_8MMA_AtomIJNSA_10MMA_TraitsINSA_19SM100_MMA_F8F6F4_SSEJSK_SK_fSH_SH_NSA_17integral_constantINSA_4UMMA5MajorELSR_0EEESS_NSP_INSQ_7ScaleInELST_0EEESU_EEEEEENSA_6LayoutINSB_IJSE_SE_SE_EEENSB_IJNSC_ILi0EEESZ_SZ_EEEEENSB_IJNSA_10UnderscoreES12_S12_EEEEENS7_6detail27Sm100ImplicitGemmTileTraitsINSA_20SM90_TMA_LOAD_IM2COLENSA_14ComposedLayoutINSA_7SwizzleILi2ELi4ELi3EEENSA_18smem_ptr_flag_bitsILi8EEENSX_INSB_IJNSC_ILi8EEESH_EEENSB_IJSH_SE_EEEEEEEvEENS16_INSA_23SM90_TMA_LOAD_MULTICASTES1H_vEEEENS_8epilogue10collective18CollectiveEpilogueINS1M_23Sm100TmaWarpSpecializedILi1ELi1ELi32ELb0ELb0EEEJSJ_NSB_IJNSX_ISH_SE_EES1R_EEESK_NSB_IJNSB_IJlllEEESE_SZ_EEESK_S1U_NS1M_6fusion15FusionCallbacksIS1Q_NS1V_17LinearCombinationISK_fSK_fLNS_15FloatRoundStyleE2EEESJ_S1S_JEEENSA_5SM1004TMEM4LOAD26SM100_TMEM_LOAD_16dp32b32xES17_S1H_NSA_39AutoVectorizingCopyWithAssumedAlignmentILi128EEENSA_21SM90_TMA_STORE_IM2COLES1H_S26_S26_EEEvvEEEEvNT_6ParamsE:
        .type           _ZN7cutlass13device_kernelINS_4conv6kernel13ConvUniversalINS1_16ConvProblemShapeILNS1_8OperatorE0ELi2EEENS1_10collective14CollectiveConvINS1_47MainloopSm100TmaUmmaWarpSpecializedImplicitGemmILS5_0ELi27ELi2ELi1ELi2EN4cute5tupleIJNSA_1CILi2EEENSC_ILi1EEESE_EEEEENSB_IJNSC_ILi64EEESH_NSB_IJSH_EEEEEENS_12float_e4m3_tESK_NSA_8TiledMMAINSA_8MMA_AtomIJNSA_10MMA_TraitsINSA_19SM100_MMA_F8F6F4_SSEJSK_SK_fSH_SH_NSA_17integral_constantINSA_4UMMA5MajorELSR_0EEESS_NSP_INSQ_7ScaleInELST_0EEESU_EEEEEENSA_6LayoutINSB_IJSE_SE_SE_EEENSB_IJNSC_ILi0EEESZ_SZ_EEEEENSB_IJNSA_10UnderscoreES12_S12_EEEEENS7_6detail27Sm100ImplicitGemmTileTraitsINSA_20SM90_TMA_LOAD_IM2COLENSA_14ComposedLayoutINSA_7SwizzleILi2ELi4ELi3EEENSA_18smem_ptr_flag_bitsILi8EEENSX_INSB_IJNSC_ILi8EEESH_EEENSB_IJSH_SE_EEEEEEEvEENS16_INSA_23SM90_TMA_LOAD_MULTICASTES1H_vEEEENS_8epilogue10collective18CollectiveEpilogueINS1M_23Sm100TmaWarpSpecializedILi1ELi1ELi32ELb0ELb0EEEJSJ_NSB_IJNSX_ISH_SE_EES1R_EEESK_NSB_IJNSB_IJlllEEESE_SZ_EEESK_S1U_NS1M_6fusion15FusionCallbacksIS1Q_NS1V_17LinearCombinationISK_fSK_fLNS_15FloatRoundStyleE2EEESJ_S1S_JEEENSA_5SM1004TMEM4LOAD26SM100_TMEM_LOAD_16dp32b32xES17_S1H_NSA_39AutoVectorizingCopyWithAssumedAlignmentILi128EEENSA_21SM90_TMA_STORE_IM2COLES1H_S26_S26_EEEvvEEEEvNT_6ParamsE,@function
        .size           _ZN7cutlass13device_kernelINS_4conv6kernel13ConvUniversalINS1_16ConvProblemShapeILNS1_8OperatorE0ELi2EEENS1_10collective14CollectiveConvINS1_47MainloopSm100TmaUmmaWarpSpecializedImplicitGemmILS5_0ELi27ELi2ELi1ELi2EN4cute5tupleIJNSA_1CILi2EEENSC_ILi1EEESE_EEEEENSB_IJNSC_ILi64EEESH_NSB_IJSH_EEEEEENS_12float_e4m3_tESK_NSA_8TiledMMAINSA_8MMA_AtomIJNSA_10MMA_TraitsINSA_19SM100_MMA_F8F6F4_SSEJSK_SK_fSH_SH_NSA_17integral_constantINSA_4UMMA5MajorELSR_0EEESS_NSP_INSQ_7ScaleInELST_0EEESU_EEEEEENSA_6LayoutINSB_IJSE_SE_SE_EEENSB_IJNSC_ILi0EEESZ_SZ_EEEEENSB_IJNSA_10UnderscoreES12_S12_EEEEENS7_6detail27Sm100ImplicitGemmTileTraitsINSA_20SM90_TMA_LOAD_IM2COLENSA_14ComposedLayoutINSA_7SwizzleILi2ELi4ELi3EEENSA_18smem_ptr_flag_bitsILi8EEENSX_INSB_IJNSC_ILi8EEESH_EEENSB_IJSH_SE_EEEEEEEvEENS16_INSA_23SM90_TMA_LOAD_MULTICASTES1H_vEEEENS_8epilogue10collective18CollectiveEpilogueINS1M_23Sm100TmaWarpSpecializedILi1ELi1ELi32ELb0ELb0EEEJSJ_NSB_IJNSX_ISH_SE_EES1R_EEESK_NSB_IJNSB_IJlllEEESE_SZ_EEESK_S1U_NS1M_6fusion15FusionCallbacksIS1Q_NS1V_17LinearCombinationISK_fSK_fLNS_15FloatRoundStyleE2EEESJ_S1S_JEEENSA_5SM1004TMEM4LOAD26SM100_TMEM_LOAD_16dp32b32xES17_S1H_NSA_39AutoVectorizingCopyWithAssumedAlignmentILi128EEENSA_21SM90_TMA_STORE_IM2COLES1H_S26_S26_EEEvvEEEEvNT_6ParamsE,(.L_x_195 - _ZN7cutlass13device_kernelINS_4conv6kernel13ConvUniversalINS1_16ConvProblemShapeILNS1_8OperatorE0ELi2EEENS1_10collective14CollectiveConvINS1_47MainloopSm100TmaUmmaWarpSpecializedImplicitGemmILS5_0ELi27ELi2ELi1ELi2EN4cute5tupleIJNSA_1CILi2EEENSC_ILi1EEESE_EEEEENSB_IJNSC_ILi64EEESH_NSB_IJSH_EEEEEENS_12float_e4m3_tESK_NSA_8TiledMMAINSA_8MMA_AtomIJNSA_10MMA_TraitsINSA_19SM100_MMA_F8F6F4_SSEJSK_SK_fSH_SH_NSA_17integral_constantINSA_4UMMA5MajorELSR_0EEESS_NSP_INSQ_7ScaleInELST_0EEESU_EEEEEENSA_6LayoutINSB_IJSE_SE_SE_EEENSB_IJNSC_ILi0EEESZ_SZ_EEEEENSB_IJNSA_10UnderscoreES12_S12_EEEEENS7_6detail27Sm100ImplicitGemmTileTraitsINSA_20SM90_TMA_LOAD_IM2COLENSA_14ComposedLayoutINSA_7SwizzleILi2ELi4ELi3EEENSA_18smem_ptr_flag_bitsILi8EEENSX_INSB_IJNSC_ILi8EEESH_EEENSB_IJSH_SE_EEEEEEEvEENS16_INSA_23SM90_TMA_LOAD_MULTICASTES1H_vEEEENS_8epilogue10collective18CollectiveEpilogueINS1M_23Sm100TmaWarpSpecializedILi1ELi1ELi32ELb0ELb0EEEJSJ_NSB_IJNSX_ISH_SE_EES1R_EEESK_NSB_IJNSB_IJlllEEESE_SZ_EEESK_S1U_NS1M_6fusion15FusionCallbacksIS1Q_NS1V_17LinearCombinationISK_fSK_fLNS_15FloatRoundStyleE2EEESJ_S1S_JEEENSA_5SM1004TMEM4LOAD26SM100_TMEM_LOAD_16dp32b32xES17_S1H_NSA_39AutoVectorizingCopyWithAssumedAlignmentILi128EEENSA_21SM90_TMA_STORE_IM2COLES1H_S26_S26_EEEvvEEEEvNT_6ParamsE)
        .other          _ZN7cutlass13device_kernelINS_4conv6kernel13ConvUniversalINS1_16ConvProblemShapeILNS1_8OperatorE0ELi2EEENS1_10collective14CollectiveConvINS1_47MainloopSm100TmaUmmaWarpSpecializedImplicitGemmILS5_0ELi27ELi2ELi1ELi2EN4cute5tupleIJNSA_1CILi2EEENSC_ILi1EEESE_EEEEENSB_IJNSC_ILi64EEESH_NSB_IJSH_EEEEEENS_12float_e4m3_tESK_NSA_8TiledMMAINSA_8MMA_AtomIJNSA_10MMA_TraitsINSA_19SM100_MMA_F8F6F4_SSEJSK_SK_fSH_SH_NSA_17integral_constantINSA_4UMMA5MajorELSR_0EEESS_NSP_INSQ_7ScaleInELST_0EEESU_EEEEEENSA_6LayoutINSB_IJSE_SE_SE_EEENSB_IJNSC_ILi0EEESZ_SZ_EEEEENSB_IJNSA_10UnderscoreES12_S12_EEEEENS7_6detail27Sm100ImplicitGemmTileTraitsINSA_20SM90_TMA_LOAD_IM2COLENSA_14ComposedLayoutINSA_7SwizzleILi2ELi4ELi3EEENSA_18smem_ptr_flag_bitsILi8EEENSX_INSB_IJNSC_ILi8EEESH_EEENSB_IJSH_SE_EEEEEEEvEENS16_INSA_23SM90_TMA_LOAD_MULTICASTES1H_vEEEENS_8epilogue10collective18CollectiveEpilogueINS1M_23Sm100TmaWarpSpecializedILi1ELi1ELi32ELb0ELb0EEEJSJ_NSB_IJNSX_ISH_SE_EES1R_EEESK_NSB_IJNSB_IJlllEEESE_SZ_EEESK_S1U_NS1M_6fusion15FusionCallbacksIS1Q_NS1V_17LinearCombinationISK_fSK_fLNS_15FloatRoundStyleE2EEESJ_S1S_JEEENSA_5SM1004TMEM4LOAD26SM100_TMEM_LOAD_16dp32b32xES17_S1H_NSA_39AutoVectorizingCopyWithAssumedAlignmentILi128EEENSA_21SM90_TMA_STORE_IM2COLES1H_S26_S26_EEEvvEEEEvNT_6ParamsE,@"STO_CUDA_ENTRY STV_DEFAULT"
_ZN7cutlass13device_kernelINS_4conv6kernel13ConvUniversalINS1_16ConvProblemShapeILNS1_8OperatorE0ELi2EEENS1_10collective14CollectiveConvINS1_47MainloopSm100TmaUmmaWarpSpecializedImplicitGemmILS5_0ELi27ELi2ELi1ELi2EN4cute5tupleIJNSA_1CILi2EEENSC_ILi1EEESE_EEEEENSB_IJNSC_ILi64EEESH_NSB_IJSH_EEEEEENS_12float_e4m3_tESK_NSA_8TiledMMAINSA_8MMA_AtomIJNSA_10MMA_TraitsINSA_19SM100_MMA_F8F6F4_SSEJSK_SK_fSH_SH_NSA_17integral_constantINSA_4UMMA5MajorELSR_0EEESS_NSP_INSQ_7ScaleInELST_0EEESU_EEEEEENSA_6LayoutINSB_IJSE_SE_SE_EEENSB_IJNSC_ILi0EEESZ_SZ_EEEEENSB_IJNSA_10UnderscoreES12_S12_EEEEENS7_6detail27Sm100ImplicitGemmTileTraitsINSA_20SM90_TMA_LOAD_IM2COLENSA_14ComposedLayoutINSA_7SwizzleILi2ELi4ELi3EEENSA_18smem_ptr_flag_bitsILi8EEENSX_INSB_IJNSC_ILi8EEESH_EEENSB_IJSH_SE_EEEEEEEvEENS16_INSA_23SM90_TMA_LOAD_MULTICASTES1H_vEEEENS_8epilogue10collective18CollectiveEpilogueINS1M_23Sm100TmaWarpSpecializedILi1ELi1ELi32ELb0ELb0EEEJSJ_NSB_IJNSX_ISH_SE_EES1R_EEESK_NSB_IJNSB_IJlllEEESE_SZ_EEESK_S1U_NS1M_6fusion15FusionCallbacksIS1Q_NS1V_17LinearCombinationISK_fSK_fLNS_15FloatRoundStyleE2EEESJ_S1S_JEEENSA_5SM1004TMEM4LOAD26SM100_TMEM_LOAD_16dp32b32xES17_S1H_NSA_39AutoVectorizingCopyWithAssumedAlignmentILi128EEENSA_21SM90_TMA_STORE_IM2COLES1H_S26_S26_EEEvvEEEEvNT_6ParamsE:
[----:B------:R-:W1:Y:S01]  /*0000*/  LDC R1, c[0x0][0x37c] ;  /* 0x0000df00ff017b82 */ /* 0x000e620000000800 */
[----:B------:R-:W2:Y:S01]  /*0010*/  S2R R78, SR_TID.X ;  /* 0x00000000004e7919 */ /* 0x000ea20000002100 */
[----:B------:R-:W3:Y:S01]  /*0020*/  LDCU.64 UR8, c[0x0][0x890] ;  /* 0x00011200ff0877ac */ /* 0x000ee20008000a00 */
[----:B-1----:R-:W-:Y:S01]  /*0030*/  VIADD R1, R1, 0xfffffff8 ;  /* 0xfffffff801017836 */ /* 0x002fe20000000000 */
[----:B------:R-:W-:Y:S02]  /*0040*/  PRMT R88, RZ, 0x7610, R88 ;  /* 0x00007610ff587816 */ /* 0x000fe40000000058 */
[----:B------:R-:W-:Y:S01]  /*0050*/  ELECT P3, URZ, PT ;  /* 0x0000000000ff782f */ /* 0x000fe20003860000 */
[----:B---3--:R-:W-:-:S04]  /*0060*/  UISETP.NE.U32.AND UP0, UPT, UR8, URZ, UPT ;  /* 0x000000ff0800728c */ /* 0x008fc8000bf05070 */
[----:B------:R-:W-:Y:S01]  /*0070*/  UISETP.NE.AND.EX UP0, UPT, UR9, URZ, UPT, UP0 ;  /* 0x000000ff0900728c */ /* 0x000fe2000bf05300 */
[----:B--2---:R-:W-:-:S05]  /*0080*/  SHF.R.U32.HI R89, RZ, 0x5, R78 ;  /* 0x00000005ff597819 */ /* 0x004fca000001164e */
[----:B------:R-:W1:Y:S02]  /*0090*/  SHFL.IDX PT, R0, R89, RZ, 0x1f ;  /* 0x00001fff59007589 */ /* 0x000e6400000e0000 */
[----:B-1----:R-:W-:Y:S01]  /*00a0*/  R2UR UR18, R0 ;  /* 0x00000000001272ca */ /* 0x002fe200000e0000 */
[----:B------:R-:W-:-:S14]  /*00b0*/  BRA.U UP0, `(.L_x_0) ;  /* 0x0000000100307547 */ /* 0x000fdc000b800000 */
[----:B------:R-:W1:Y:S02]  /*00c0*/  LDCU.64 UR4, c[0x0][0x888] ;  /* 0x00011100ff0477ac */ /* 0x000e640008000a00 */
[----:B-1----:R-:W-:-:S04]  /*00d0*/  UISETP.NE.U32.AND UP0, UPT, UR4, URZ, UPT ;  /* 0x000000ff0400728c */ /* 0x002fc8000bf05070 */
[----:B------:R-:W-:-:S09]  /*00e0*/  UISETP.NE.AND.EX UP0, UPT, UR5, URZ, UPT, UP0 ;  /* 0x000000ff0500728c */ /* 0x000fd2000bf05300 */
[----:B------:R-:W-:Y:S05]  /*00f0*/  BRA.U !UP0, `(.L_x_1) ;  /* 0x0000000108147547 */ /* 0x000fea000b800000 */
[----:B------:R-:W1:Y:S01]  /*0100*/  LDC.64 R2, c[0x0][0x888] ;  /* 0x00022200ff027b82 */ /* 0x000e620000000a00 */
[----:B------:R-:W1:Y:S02]  /*0110*/  LDCU.64 UR4, c[0x0][0x358] ;  /* 0x00006b00ff0477ac */ /* 0x000e640008000a00 */
[----:B-1----:R1:W5:Y:S01]  /*0120*/  LDG.E R39, desc[UR4][R2.64] ;  /* 0x0000000402277981 */ /* 0x002362000c1e1900 */
[----:B------:R-:W-:Y:S01]  /*0130*/  HFMA2 R88, -RZ, RZ, 0, 5.9604644775390625e-08 ;  /* 0x00000001ff587431 */ /* 0x000fe200000001ff */
[----:B------:R-:W-:Y:S05]  /*0140*/  BRA `(.L_x_0) ;  /* 0x00000000000c7947 */ /* 0x000fea0003800000 */
.L_x_1:
[----:B------:R-:W1:Y:S01]  /*0150*/  LDCU UR4, c[0x0][0x880] ;  /* 0x00011000ff0477ac */ /* 0x000e620008000800 */
[----:B------:R-:W-:Y:S01]  /*0160*/  HFMA2 R88, -RZ, RZ, 0, 5.9604644775390625e-08 ;  /* 0x00000001ff587431 */ /* 0x000fe200000001ff */
[----:B-1----:R-:W-:-:S07]  /*0170*/  MOV R39, UR4 ;  /* 0x0000000400277c02 */ /* 0x002fce0008000f00 */
.L_x_0:
[----:B------:R-:W2:Y:S02]  /*0180*/  LDCU.64 UR4, c[0x0][0x8b0] ;  /* 0x00011600ff0477ac */ /* 0x000ea40008000a00 */
[----:B--2---:R-:W-:-:S04]  /*0190*/  UISETP.NE.U32.AND UP0, UPT, UR4, URZ, UPT ;  /* 0x000000ff0400728c */ /* 0x004fc8000bf05070 */
[----:B------:R-:W-:-:S09]  /*01a0*/  UISETP.NE.AND.EX UP0, UPT, UR5, URZ, UPT, UP0 ;  /* 0x000000ff0500728c */ /* 0x000fd2000bf05300 */
[----:B------:R-:W-:Y:S05]  /*01b0*/  BRA.U UP0, `(.L_x_2) ;  /* 0x0000000100287547 */ /* 0x000fea000b800000 */
[----:B------:R-:W2:Y:S02]  /*01c0*/  LDCU.64 UR4, c[0x0][0x8a8] ;  /* 0x00011500ff0477ac */ /* 0x000ea40008000a00 */
[----:B--2---:R-:W-:-:S04]  /*01d0*/  UISETP.NE.U32.AND UP0, UPT, UR4, URZ, UPT ;  /* 0x000000ff0400728c */ /* 0x004fc8000bf05070 */
[----:B------:R-:W-:-:S09]  /*01e0*/  UISETP.NE.AND.EX UP0, UPT, UR5, URZ, UPT, UP0 ;  /* 0x000000ff0500728c */ /* 0x000fd2000bf05300 */
[----:B------:R-:W-:Y:S05]  /*01f0*/  BRA.U !UP0, `(.L_x_3) ;  /* 0x0000000108107547 */ /* 0x000fea000b800000 */
[----:B-1----:R-:W1:Y:S01]  /*0200*/  LDC.64 R2, c[0x0][0x8a8] ;  /* 0x00022a00ff027b82 */ /* 0x002e620000000a00 */
[----:B------:R-:W1:Y:S02]  /*0210*/  LDCU.64 UR4, c[0x0][0x358] ;  /* 0x00006b00ff0477ac */ /* 0x000e640008000a00 */
[----:B-1----:R2:W5:Y:S01]  /*0220*/  LDG.E R38, desc[UR4][R2.64] ;  /* 0x0000000402267981 */ /* 0x002562000c1e1900 */
[----:B------:R-:W-:Y:S05]  /*0230*/  BRA `(.L_x_2) ;  /* 0x0000000000087947 */ /* 0x000fea0003800000 */
.L_x_3:
[----:B------:R-:W2:Y:S02]  /*0240*/  LDCU UR4, c[0x0][0x8a0] ;  /* 0x00011400ff0477ac */ /* 0x000ea40008000800 */
[----:B--2---:R-:W-:Y:S02]  /*0250*/  MOV R38, UR4 ;  /* 0x0000000400267c02 */ /* 0x004fe40008000f00 */
.L_x_2:
[----:B------:R-:W-:Y:S01]  /*0260*/  IMAD.U32 R0, RZ, RZ, UR18 ;  /* 0x00000012ff007e24 */ /* 0x000fe2000f8e00ff */
[----:B------:R-:W-:Y:S04]  /*0270*/  BSSY.RECONVERGENT B0, `(.L_x_4) ;  /* 0x000000c000007945 */ /* 0x000fe80003800200 */
[C---:B------:R-:W-:Y:S02]  /*0280*/  ISETP.NE.OR P1, PT, R0.reuse, 0x1, !P3 ;  /* 0x000000010000780c */ /* 0x040fe40005f25670 */
[----:B------:R-:W-:-:S11]  /*0290*/  ISETP.NE.OR P0, PT, R0, 0x3, !P3 ;  /* 0x000000030000780c */ /* 0x000fd60005f05670 */
[----:B------:R-:W-:Y:S05]  /*02a0*/  @P1 BRA `(.L_x_5) ;  /* 0x0000000000201947 */ /* 0x000fea0003800000 */
[----:B------:R-:W3:Y:S02]  /*02b0*/  LDCU.64 UR4, c[0x0][0x348] ;  /* 0x00006900ff0477ac */ /* 0x000ee40008000a00 */
[----:B---3--:R-:W-:Y:S02]  /*02c0*/  UIADD3 UR6, UP1, UPT, UR4, 0x80, URZ ;  /* 0x0000008004067890 */ /* 0x008fe4000ff3e0ff */
[----:B------:R-:W-:Y:S02]  /*02d0*/  UIADD3 UR4, UP0, UPT, UR4, 0x180, URZ ;  /* 0x0000018004047890 */ /* 0x000fe4000ff1e0ff */
[----:B------:R-:W-:Y:S02]  /*02e0*/  UIADD3.X UR7, UPT, UPT, URZ, UR5, URZ, UP1, !UPT ;  /* 0x00000005ff077290 */ /* 0x000fe40008ffe4ff */
[----:B------:R-:W-:-:S07]  /*02f0*/  UIADD3.X UR5, UPT, UPT, URZ, UR5, URZ, UP0, !UPT ;  /* 0x00000005ff057290 */ /* 0x000fce00087fe4ff */
[----:B------:R3:W-:Y:S02]  /*0300*/  UTMACCTL.PF [UR6] ;  /* 0x00000000060079b9 */ /* 0x0007e40008040000 */
[----:B------:R3:W-:Y:S02]  /*0310*/  UTMACCTL.PF [UR4] ;  /* 0x00000000040079b9 */ /* 0x0007e40008040000 */
[----:B---3--:R-:W-:Y:S01]  /*0320*/  NOP ;  /* 0x0000000000007918 */ /* 0x008fe20000000000 */
.L_x_5:
[----:B------:R-:W-:Y:S05]  /*0330*/  BSYNC.RECONVERGENT B0 ;  /* 0x0000000000007941 */ /* 0x000fea0003800200 */
.L_x_4:
[----:B------:R-:W-:Y:S04]  /*0340*/  BSSY.RECONVERGENT B0, `(.L_x_6) ;  /* 0x000000a000007945 */ /* 0x000fe80003800200 */
        /* <DEDUP_REMOVED lines=9> */
.L_x_7:
[----:B------:R-:W-:Y:S05]  /*03e0*/  BSYNC.RECONVERGENT B0 ;  /* 0x0000000000007941 */ /* 0x000fea0003800200 */
.L_x_6:
[----:B------:R-:W3:Y:S01]  /*03f0*/  LDCU.64 UR4, c[0x0][0x888] ;  /* 0x00011100ff0477ac */ /* 0x000ee20008000a00 */
[----:B------:R-:W-:Y:S02]  /*0400*/  UISETP.EQ.U32.AND UP1, UPT, UR8, URZ, UPT ;  /* 0x000000ff0800728c */ /* 0x000fe4000bf22070 */
[----:B------:R-:W-:Y:S02]  /*0410*/  UPLOP3.LUT UP3, UPT, UPT, UPT, UPT, 0x80, 0x8 ;  /* 0x000000000008789c */ /* 0x000fe40003f6f070 */
[----:B---3--:R-:W-:-:S04]  /*0420*/  UISETP.NE.U32.AND UP0, UPT, UR4, URZ, UPT ;  /* 0x000000ff0400728c */ /* 0x008fc8000bf05070 */
[----:B------:R-:W-:-:S04]  /*0430*/  UISETP.NE.AND.EX UP2, UPT, UR5, URZ, UPT, UP0 ;  /* 0x000000ff0500728c */ /* 0x000fc8000bf45300 */
[----:B------:R-:W-:-:S04]  /*0440*/  UISETP.EQ.OR.EX UP4, UPT, UR9, URZ, !UP2, UP1 ;  /* 0x000000ff0900728c */ /* 0x000fc8000d782710 */
[----:B------:R-:W-:-:S06]  /*0450*/  UP2UR UR4, UPR, URZ, 0x10 ;  /* 0x00000010ff047883 */ /* 0x000fcc0008000000 */
[----:B------:R-:W-:Y:S01]  /*0460*/  MOV R92, UR4 ;  /* 0x00000004005c7c02 */ /* 0x000fe20008000f00 */
[----:B------:R-:W-:Y:S06]  /*0470*/  BRA.U !UP4, `(.L_x_8) ;  /* 0x000000010c207547 */ /* 0x000fec000b800000 */
[----:B------:R-:W-:Y:S01]  /*0480*/  UISETP.NE.U32.AND UP1, UPT, UR8, URZ, UPT ;  /* 0x000000ff0800728c */ /* 0x000fe2000bf25070 */
[----:B-----5:R-:W-:Y:S01]  /*0490*/  FSETP.NEU.AND P0, PT, R39, RZ, PT ;  /* 0x000000ff2700720b */ /* 0x020fe20003f0d000 */
[----:B------:R-:W-:Y:S02]  /*04a0*/  USEL UR4, URZ, 0xffffffff, UP2 ;  /* 0xffffffffff047887 */ /* 0x000fe40009000000 */
[----:B------:R-:W-:-:S10]  /*04b0*/  UISETP.NE.AND.EX UP1, UPT, UR9, URZ, UPT, UP1 ;  /* 0x000000ff0900728c */ /* 0x000fd4000bf25310 */
[----:B------:R-:W-:Y:S01]  /*04c0*/  VOTEU.ANY UP0, P0 ;  /* 0x0000000000ff7886 */ /* 0x000fe20000000100 */
[----:B------:R-:W-:-:S04]  /*04d0*/  @!UP1 USEL UR4, URZ, 0xffffffff, UP0 ;  /* 0xffffffffff049887 */ /* 0x000fc80008000000 */
[----:B------:R-:W-:-:S04]  /*04e0*/  ULOP3.LUT UR4, UR4, 0x1, URZ, 0xc0, !UPT ;  /* 0x0000000104047892 */ /* 0x000fc8000f8ec0ff */
[----:B------:R-:W-:-:S11]  /*04f0*/  UISETP.NE.U32.AND UP3, UPT, UR4, 0x1, UPT ;  /* 0x000000010400788c */ /* 0x000fd6000bf65070 */
.L_x_8:
[----:B-12---:R-:W1:Y:S02]  /*0500*/  SHFL.IDX PT, R2, R89, RZ, 0x1f ;  /* 0x00001fff59027589 */ /* 0x006e6400000e0000 */
[----:B-1----:R-:W-:-:S13]  /*0510*/  ISETP.NE.AND P0, PT, R2, RZ, PT ;  /* 0x000000ff0200720c */ /* 0x002fda0003f05270 */
[----:B------:R-:W-:Y:S05]  /*0520*/  @P0 BRA `(.L_x_9) ;  /* 0x00000004001c0947 */ /* 0x000fea0003800000 */
[----:B------:R-:W-:Y:S01]  /*0530*/  ELECT P0, URZ, PT ;  /* 0x0000000000ff782f */ /* 0x000fe20003800000 */
[----:B------:R-:W-:-:S12]  /*0540*/  BSSY.RECONVERGENT B0, `(.L_x_9) ;  /* 0x0000045000007945 */ /* 0x000fd80003800200 */
[----:B------:R-:W-:Y:S05]  /*0550*/  @!P0 BRA `(.L_x_10) ;  /* 0x00000004000c8947 */ /* 0x000fea0003800000 */
[----:B------:R-:W1:Y:S01]  /*0560*/  S2UR UR4, SR_CgaCtaId ;  /* 0x00000000000479c3 */ /* 0x000e620000008800 */
[----:B------:R-:W-:Y:S01]  /*0570*/  UMOV UR5, 0x400 ;  /* 0x0000040000057882 */ /* 0x000fe20000000000 */
[----:B------:R-:W-:Y:S01]  /*0580*/  UMOV UR8, 0x1 ;  /* 0x0000000100087882 */ /* 0x000fe20000000000 */
[----:B------:R-:W-:Y:S01]  /*0590*/  UMOV UR6, 0x2 ;  /* 0x0000000200067882 */ /* 0x000fe20000000000 */
[----:B------:R-:W-:-:S04]  /*05a0*/  UIADD3 UR8, UPT, UPT, -UR8, 0x100000, URZ ;  /* 0x0010000008087890 */ /* 0x000fc8000fffe1ff */
[----:B------:R-:W-:Y:S02]  /*05b0*/  USHF.L.U32 UR9, UR8, 0xb, URZ ;  /* 0x0000000b08097899 */ /* 0x000fe400080006ff */
[----:B------:R-:W-:Y:S02]  /*05c0*/  USHF.L.U32 UR8, UR8, 0x1, URZ ;  /* 0x0000000108087899 */ /* 0x000fe400080006ff */
[----:B------:R-:W-:-:S04]  /*05d0*/  UIADD3 UR6, UPT, UPT, -UR6, 0x100000, URZ ;  /* 0x0010000006067890 */ /* 0x000fc8000fffe1ff */
[----:B------:R-:W-:Y:S02]  /*05e0*/  USHF.L.U32 UR7, UR6, 0xb, URZ ;  /* 0x0000000b06077899 */ /* 0x000fe400080006ff */
[----:B------:R-:W-:Y:S02]  /*05f0*/  USHF.L.U32 UR6, UR6, 0x1, URZ ;  /* 0x0000000106067899 */ /* 0x000fe400080006ff */
[----:B-1----:R-:W-:Y:S01]  /*0600*/  ULEA UR4, UR4, UR5, 0x18 ;  /* 0x0000000504047291 */ /* 0x002fe2000f8ec0ff */
[----:B------:R-:W1:Y:S11]  /*0610*/  FENCE.VIEW.ASYNC.S ;  /* 0x00000000000073c6 */ /* 0x000e760000000000 */
[----:B-1----:R1:W2:Y:S01]  /*0620*/  SYNCS.EXCH.64 URZ, [UR4], UR8 ;  /* 0x0000000804ff75b2 */ /* 0x0022a20008000100 */
[----:B------:R1:W3:Y:S01]  /*0630*/  SYNCS.EXCH.64 URZ, [UR4+0xd8], UR6 ;  /* 0x0000d80604ff75b2 */ /* 0x0002e20008000100 */
[----:B------:R1:W4:Y:S01]  /*0640*/  SYNCS.EXCH.64 URZ, [UR4+0x8], UR8 ;  /* 0x0000080804ff75b2 */ /* 0x0003220008000100 */
[----:B------:R1:W1:Y:S01]  /*0650*/  SYNCS.EXCH.64 URZ, [UR4+0xe0], UR6 ;  /* 0x0000e00604ff75b2 */ /* 0x0002620008000100 */
        /* <DEDUP_REMOVED lines=50> */
[----:B--234-:R-:W-:Y:S01]  /*0980*/  NOP ;  /* 0x0000000000007918 */ /* 0x01cfe20000000000 */
.L_x_10:
[----:B-1----:R-:W-:Y:S05]  /*0990*/  BSYNC.RECONVERGENT B0 ;  /* 0x0000000000007941 */ /* 0x002fea0003800200 */
.L_x_9:
[----:B------:R-:W1:Y:S01]  /*09a0*/  SHFL.IDX PT, R2, R89, RZ, 0x1f ;  /* 0x00001fff59027589 */ /* 0x000e6200000e0000 */
[----:B------:R-:W-:Y:S01]  /*09b0*/  NOP ;  /* 0x0000000000007918 */ /* 0x000fe20000000000 */
[----:B-1----:R-:W-:-:S13]  /*09c0*/  ISETP.NE.AND P0, PT, R2, 0x1, PT ;  /* 0x000000010200780c */ /* 0x002fda0003f05270 */
[----:B------:R-:W-:Y:S05]  /*09d0*/  @P0 BRA `(.L_x_11) ;  /* 0x0000000000400947 */ /* 0x000fea0003800000 */
        /* <DEDUP_REMOVED lines=9> */
[----:B------:R-:W-:Y:S01]  /*0a70*/  USHF.L.U32 UR6, UR6, 0x1, URZ ;  /* 0x0000000106067899 */ /* 0x000fe200080006ff */
[----:B------:R-:W-:Y:S01]  /*0a80*/  ELECT P0, URZ, PT ;  /* 0x0000000000ff782f */ /* 0x000fe20003800000 */
[----:B-1----:R-:W-:Y:S01]  /*0a90*/  ULEA UR4, UR4, UR5, 0x18 ;  /* 0x0000000504047291 */ /* 0x002fe2000f8ec0ff */
[----:B------:R-:W1:Y:S11]  /*0aa0*/  FENCE.VIEW.ASYNC.S ;  /* 0x00000000000073c6 */ /* 0x000e760000000000 */
[----:B-1----:R1:W2:Y:S01]  /*0ab0*/  SYNCS.EXCH.64 URZ, [UR4+0x1b0], UR8 ;  /* 0x0001b00804ff75b2 */ /* 0x0022a20008000100 */
[----:B------:R1:W3:Y:S01]  /*0ac0*/  SYNCS.EXCH.64 URZ, [UR4+0x1b8], UR6 ;  /* 0x0001b80604ff75b2 */ /* 0x0002e20008000100 */
[----:B------:R-:W-:Y:S01]  /*0ad0*/  NOP ;  /* 0x0000000000007918 */ /* 0x000fe20000000000 */
.L_x_11:
[----:B------:R-:W4:Y:S01]  /*0ae0*/  SHFL.IDX PT, R2, R89, RZ, 0x1f ;  /* 0x00001fff59027589 */ /* 0x000f2200000e0000 */
[----:B------:R-:W-:Y:S01]  /*0af0*/  NOP ;  /* 0x0000000000007918 */ /* 0x000fe20000000000 */
[----:B----4-:R-:W-:-:S13]  /*0b00*/  ISETP.NE.AND P0, PT, R2, 0x3, PT ;  /* 0x000000030200780c */ /* 0x010fda0003f05270 */
[----:B------:R-:W-:Y:S05]  /*0b10*/  @P0 BRA `(.L_x_12) ;  /* 0x0000000000300947 */ /* 0x000fea0003800000 */
[----:B-1----:R-:W1:Y:S01]  /*0b20*/  S2UR UR4, SR_CgaCtaId ;  /* 0x00000000000479c3 */ /* 0x002e620000008800 */
[----:B------:R-:W-:Y:S01]  /*0b30*/  UMOV UR6, 0x400 ;  /* 0x0000040000067882 */ /* 0x000fe20000000000 */
[----:B------:R-:W-:Y:S01]  /*0b40*/  UMOV UR5, 0x20 ;  /* 0x0000002000057882 */ /* 0x000fe20000000000 */
[----:B------:R-:W-:Y:S01]  /*0b50*/  ELECT P0, URZ, PT ;  /* 0x0000000000ff782f */ /* 0x000fe20003800000 */
[----:B-1----:R-:W-:Y:S02]  /*0b60*/  ULEA UR6, UR4, UR6, 0x18 ;  /* 0x0000000604067291 */ /* 0x002fe4000f8ec0ff */
[----:B------:R-:W-:-:S04]  /*0b70*/  UIADD3 UR4, UPT, UPT, -UR5, 0x100000, URZ ;  /* 0x0010000005047890 */ /* 0x000fc8000fffe1ff */
[----:B------:R-:W-:Y:S02]  /*0b80*/  USHF.L.U32 UR5, UR4, 0xb, URZ ;  /* 0x0000000b04057899 */ /* 0x000fe400080006ff */
[----:B------:R-:W-:Y:S01]  /*0b90*/  USHF.L.U32 UR4, UR4, 0x1, URZ ;  /* 0x0000000104047899 */ /* 0x000fe200080006ff */
[----:B------:R-:W1:Y:S11]  /*0ba0*/  FENCE.VIEW.ASYNC.S ;  /* 0x00000000000073c6 */ /* 0x000e760000000000 */
[----:B-1----:R4:W1:Y:S01]  /*0bb0*/  SYNCS.EXCH.64 URZ, [UR6+0x1c0], UR4 ;  /* 0x0001c00406ff75b2 */ /* 0x0028620008000100 */
[----:B------:R4:W1:Y:S02]  /*0bc0*/  SYNCS.EXCH.64 URZ, [UR6+0x1c8], UR4 ;  /* 0x0001c80406ff75b2 */ /* 0x0008640008000100 */
[----:B----4-:R-:W-:Y:S01]  /*0bd0*/  NOP ;  /* 0x0000000000007918 */ /* 0x010fe20000000000 */
.L_x_12:
[----:B------:R-:W4:Y:S01]  /*0be0*/  SHFL.IDX PT, R2, R89, RZ, 0x1f ;  /* 0x00001fff59027589 */ /* 0x000f2200000e0000 */
[----:B------:R-:W-:Y:S01]  /*0bf0*/  NOP ;  /* 0x0000000000007918 */ /* 0x000fe20000000000 */
[----:B----4-:R-:W-:-:S13]  /*0c00*/  ISETP.NE.AND P0, PT, R2, 0x4, PT ;  /* 0x000000040200780c */ /* 0x010fda0003f05270 */
[----:B------:R-:W-:Y:S05]  /*0c10*/  @P0 BRA `(.L_x_13) ;  /* 0x0000000000440947 */ /* 0x000fea0003800000 */
[----:B-1----:R-:W1:Y:S01]  /*0c20*/  S2UR UR6, SR_CgaCtaId ;  /* 0x00000000000679c3 */ /* 0x002e620000008800 */
[----:B------:R-:W-:Y:S01]  /*0c30*/  UMOV UR4, 0x1e0 ;  /* 0x000001e000047882 */ /* 0x000fe20000000000 */
[----:B------:R-:W-:Y:S01]  /*0c40*/  UMOV UR5, 0x400 ;  /* 0x0000040000057882 */ /* 0x000fe20000000000 */
[----:B------:R-:W-:Y:S01]  /*0c50*/  USEL UR4, UR4, 0x1a0, UP3 ;  /* 0x000001a004047887 */ /* 0x000fe20009800000 */
[----:B------:R-:W-:Y:S01]  /*0c60*/  UMOV UR8, 0x1 ;  /* 0x0000000100087882 */ /* 0x000fe20000000000 */
[----:B------:R-:W-:Y:S01]  /*0c70*/  ELECT P0, URZ, PT ;  /* 0x0000000000ff782f */ /* 0x000fe20003800000 */
[----:B------:R-:W-:-:S04]  /*0c80*/  UIADD3 UR8, UPT, UPT, -UR8, 0x100000, URZ ;  /* 0x0010000008087890 */ /* 0x000fc8000fffe1ff */
[----:B------:R-:W-:Y:S02]  /*0c90*/  USHF.L.U32 UR9, UR8, 0xb, URZ ;  /* 0x0000000b08097899 */ /* 0x000fe400080006ff */
[----:B------:R-:W-:Y:S02]  /*0ca0*/  USHF.L.U32 UR8, UR8, 0x1, URZ ;  /* 0x0000000108087899 */ /* 0x000fe400080006ff */
[----:B-1----:R-:W-:Y:S02]  /*0cb0*/  ULEA UR6, UR6, UR5, 0x18 ;  /* 0x0000000506067291 */ /* 0x002fe4000f8ec0ff */
[----:B------:R-:W-:-:S04]  /*0cc0*/  UIADD3 UR4, UPT, UPT, -UR4, 0x100000, URZ ;  /* 0x0010000004047890 */ /* 0x000fc8000fffe1ff */
[----:B------:R-:W-:Y:S02]  /*0cd0*/  USHF.L.U32 UR5, UR4, 0xb, URZ ;  /* 0x0000000b04057899 */ /* 0x000fe400080006ff */
[----:B------:R-:W-:Y:S01]  /*0ce0*/  USHF.L.U32 UR4, UR4, 0x1, URZ ;  /* 0x0000000104047899 */ /* 0x000fe200080006ff */
[----:B------:R-:W1:Y:S03]  /*0cf0*/  FENCE.VIEW.ASYNC.S ;  /* 0x00000000000073c6 */ /* 0x000e660000000000 */
[----:B-1----:R4:W1:Y:S08]  /*0d00*/  SYNCS.EXCH.64 URZ, [UR6+0x1d0], UR8 ;  /* 0x0001d00806ff75b2 */ /* 0x0028700008000100 */
[----:B------:R4:W1:Y:S02]  /*0d10*/  SYNCS.EXCH.64 URZ, [UR6+0x1d8], UR4 ;  /* 0x0001d80406ff75b2 */ /* 0x0008640008000100 */
[----:B----4-:R-:W-:Y:S01]  /*0d20*/  NOP ;  /* 0x0000000000007918 */ /* 0x010fe20000000000 */
.L_x_13:
[----:B------:R-:W4:Y:S01]  /*0d30*/  SHFL.IDX PT, R2, R89, RZ, 0x1f ;  /* 0x00001fff59027589 */ /* 0x000f2200000e0000 */
[----:B------:R-:W-:Y:S01]  /*0d40*/  NOP ;  /* 0x0000000000007918 */ /* 0x000fe20000000000 */
[----:B----4-:R-:W-:-:S13]  /*0d50*/  ISETP.NE.AND P0, PT, R2, 0x5, PT ;  /* 0x000000050200780c */ /* 0x010fda0003f05270 */
[----:B------:R-:W-:Y:S05]  /*0d60*/  @P0 BRA `(.L_x_14) ;  /* 0x0000000000480947 */ /* 0x000fea0003800000 */
[----:B------:R-:W4:Y:S01]  /*0d70*/  S2UR UR5, SR_CgaCtaId ;  /* 0x00000000000579c3 */ /* 0x000f220000008800 */
[----:B-1----:R-:W-:Y:S01]  /*0d80*/  UMOV UR4, 0x400 ;  /* 0x0000040000047882 */ /* 0x002fe20000000000 */
        /* <DEDUP_REMOVED lines=9> */
[----:B----4-:R-:W-:Y:S01]  /*0e20*/  ULEA UR4, UR5, UR4, 0x18 ;  /* 0x0000000405047291 */ /* 0x010fe2000f8ec0ff */
[----:B------:R-:W1:Y:S11]  /*0e30*/  FENCE.VIEW.ASYNC.S ;  /* 0x00000000000073c6 */ /* 0x000e760000000000 */
[----:B-1----:R4:W1:Y:S01]  /*0e40*/  SYNCS.EXCH.64 URZ, [UR4+0x1e0], UR8 ;  /* 0x0001e00804ff75b2 */ /* 0x0028620008000100 */
[----:B------:R4:W1:Y:S01]  /*0e50*/  SYNCS.EXCH.64 URZ, [UR4+0x1f0], UR6 ;  /* 0x0001f00604ff75b2 */ /* 0x0008620008000100 */
[----:B------:R4:W1:Y:S01]  /*0e60*/  SYNCS.EXCH.64 URZ, [UR4+0x1e8], UR8 ;  /* 0x0001e80804ff75b2 */ /* 0x0008620008000100 */
[----:B------:R4:W1:Y:S02]  /*0e70*/  SYNCS.EXCH.64 URZ, [UR4+0x1f8], UR6 ;  /* 0x0001f80604ff75b2 */ /* 0x0008640008000100 */
[----:B----4-:R-:W-:Y:S01]  /*0e80*/  NOP ;  /* 0x0000000000007918 */ /* 0x010fe20000000000 */
.L_x_14:
[----:B-1----:R-:W1:Y:S01]  /*0e90*/  LDCU UR4, c[0x0][0x36c] ;  /* 0x00006d80ff0477ac */ /* 0x002e620008000800 */
[----:B------:R-:W-:Y:S01]  /*0ea0*/  ISETP.NE.OR P3, PT, R0, 0x2, !P3 ;  /* 0x000000020000780c */ /* 0x000fe20005f65670 */
[----:B------:R-:W-:Y:S01]  /*0eb0*/  NOP ;  /* 0x0000000000007918 */ /* 0x000fe20000000000 */
[----:B------:R-:W-:Y:S01]  /*0ec0*/  LOP3.LUT R2, R78, 0x1f, RZ, 0xc0, !PT ;  /* 0x0000001f4e027812 */ /* 0x000fe200078ec0ff */
[----:B------:R-:W-:Y:S02]  /*0ed0*/  UISETP.NE.AND UP6, UPT, UR18, 0x2, UPT ;  /* 0x000000021200788c */ /* 0x000fe4000bfc5270 */
[----:B------:R-:W-:Y:S02]  /*0ee0*/  UISETP.NE.AND UP4, UPT, UR18, URZ, UPT ;  /* 0x000000ff1200728c */ /* 0x000fe4000bf85270 */
[----:B-1----:R-:W-:-:S09]  /*0ef0*/  UISETP.EQ.U32.AND UP5, UPT, UR4, 0x1, UPT ;  /* 0x000000010400788c */ /* 0x002fd2000bfa2070 */
[----:B------:R-:W-:Y:S05]  /*0f00*/  BRA.U !UP5, `(.L_x_15) ;  /* 0x000000010d087547 */ /* 0x000fea000b800000 */
[----:B--23--:R-:W-:Y:S01]  /*0f10*/  UCGABAR_ARV ;  /* 0x00000000000079c7 */ /* 0x00cfe20008000000 */
[----:B------:R-:W-:Y:S05]  /*0f20*/  BRA `(.L_x_16) ;  /* 0x0000000000047947 */ /* 0x000fea0003800000 */
.L_x_15:
[----:B--23--:R-:W-:Y:S01]  /*0f30*/  NOP ;  /* 0x0000000000007918 */ /* 0x00cfe20000000000 */
.L_x_16:
[----:B------:R-:W1:Y:S01]  /*0f40*/  S2UR UR44, SR_CTAID.X ;  /* 0x00000000002c79c3 */ /* 0x000e620000002500 */
[----:B------:R-:W-:-:S05]  /*0f50*/  CS2R.32 R91, SR_CgaSize ;  /* 0x00000000005b7805 */ /* 0x000fca0000008a00 */
[----:B------:R-:W-:-:S05]  /*0f60*/  IMAD R91, R91, -0xa0, RZ ;  /* 0xffffff605b5b7824 */ /* 0x000fca00078e02ff */
[----:B------:R-:W-:-:S14]  /*0f70*/  R2UR UR5, R91 ;  /* 0x000000005b0572ca */ /* 0x000fdc00000e0000 */
[----:B------:R-:W2:Y:S01]  /*0f80*/  LDCU UR5, c[0x0][UR5+0x2b0] ;  /* 0x00005600050577ac */ /* 0x000ea20008000800 */
[----:B------:R-:W-:-:S05]  /*0f90*/  CS2R.32 R91, SR_CgaSize ;  /* 0x00000000005b7805 */ /* 0x000fca0000008a00 */
[----:B------:R-:W-:-:S05]  /*0fa0*/  IMAD R91, R91, -0xa0, RZ ;  /* 0xffffff605b5b7824 */ /* 0x000fca00078e02ff */
[----:B------:R-:W-:-:S14]  /*0fb0*/  R2UR UR4, R91 ;  /* 0x000000005b0472ca */ /* 0x000fdc00000e0000 */
[----:B------:R-:W3:Y:S01]  /*0fc0*/  LDCU UR4, c[0x0][UR4+0x2b4] ;  /* 0x00005680040477ac */ /* 0x000ee20008000800 */
[----:B------:R-:W4:Y:S01]  /*0fd0*/  S2UR UR46, SR_CTAID.Y ;  /* 0x00000000002e79c3 */ /* 0x000f220000002600 */
[----:B------:R-:W-:-:S05]  /*0fe0*/  CS2R.32 R91, SR_CgaSize ;  /* 0x00000000005b7805 */ /* 0x000fca0000008a00 */
[----:B------:R-:W-:-:S05]  /*0ff0*/  IMAD R91, R91, -0xa0, RZ ;  /* 0xffffff605b5b7824 */ /* 0x000fca00078e02ff */
[----:B------:R-:W-:-:S14]  /*1000*/  R2UR UR7, R91 ;  /* 0x000000005b0772ca */ /* 0x000fdc00000e0000 */
[----:B------:R-:W3:Y:S01]  /*1010*/  LDCU UR7, c[0x0][UR7+0x2a0] ;  /* 0x00005400070777ac */ /* 0x000ee20008000800 */
[----:B------:R-:W-:-:S05]  /*1020*/  CS2R.32 R91, SR_CgaSize ;  /* 0x00000000005b7805 */ /* 0x000fca0000008a00 */
[----:B------:R-:W-:-:S05]  /*1030*/  IMAD R91, R91, -0xa0, RZ ;  /* 0xffffff605b5b7824 */ /* 0x000fca00078e02ff */
[----:B------:R-:W-:-:S14]  /*1040*/  R2UR UR8, R91 ;  /* 0x000000005b0872ca */ /* 0x000fdc00000e0000 */
[----:B------:R-:W3:Y:S01]  /*1050*/  LDCU UR8, c[0x0][UR8+0x2a4] ;  /* 0x00005480080877ac */ /* 0x000ee20008000800 */
[----:B------:R-:W3:Y:S01]  /*1060*/  S2UR UR9, SR_CgaCtaId ;  /* 0x00000000000979c3 */ /* 0x000ee20000008800 */
[----:B------:R-:W3:Y:S01]  /*1070*/  LDCU UR19, c[0x0][0xb24] ;  /* 0x00016480ff1377ac */ /* 0x000ee20008000800 */
[----:B------:R-:W3:Y:S01]  /*1080*/  LDCU UR39, c[0x0][0xb24] ;  /* 0x00016480ff2777ac */ /* 0x000ee20008000800 */
[----:B-1----:R-:W-:Y:S01]  /*1090*/  I2FP.F32.U32 R3, UR44 ;  /* 0x0000002c00037c45 */ /* 0x002fe20008201000 */
[----:B------:R-:W1:Y:S04]  /*10a0*/  LDCU UR22, c[0x0][0xb30] ;  /* 0x00016600ff1677ac */ /* 0x000e680008000800 */
[----:B--2---:R-:W-:Y:S01]  /*10b0*/  FMUL R3, R3, UR5 ;  /* 0x0000000503037c20 */ /* 0x004fe20008400000 */
[----:B----4-:R-:W-:-:S05]  /*10c0*/  I2FP.F32.U32 R0, UR46 ;  /* 0x0000002e00007c45 */ /* 0x010fca0008201000 */
[----:B------:R-:W2:Y:S01]  /*10d0*/  F2I.U32.TRUNC.NTZ R3, R3 ;  /* 0x0000000300037305 */ /* 0x000ea2000020f000 */
[----:B---3--:R-:W-:Y:S01]  /*10e0*/  FMUL R0, R0, UR4 ;  /* 0x0000000400007c20 */ /* 0x008fe20008400000 */
[----:B------:R-:W-:-:S06]  /*10f0*/  USHF.L.U32 UR33, UR9, 0xb, URZ ;  /* 0x0000000b09217899 */ /* 0x000fcc00080006ff */
[----:B------:R-:W3:Y:S01]  /*1100*/  F2I.U32.TRUNC.NTZ R0, R0 ;  /* 0x0000000000007305 */ /* 0x000ee2000020f000 */
[----:B------:R-:W-:Y:S01]  /*1110*/  ULOP3.LUT UR33, UR33, 0x800, URZ, 0xc0, !UPT ;  /* 0x0000080021217892 */ /* 0x000fe2000f8ec0ff */
[----:B--2---:R-:W-:Y:S02]  /*1120*/  R2UR UR4, R3 ;  /* 0x00000000030472ca */ /* 0x004fe400000e0000 */
[----:B---3--:R-:W-:Y:S02]  /*1130*/  R2UR UR6, R0 ;  /* 0x00000000000672ca */ /* 0x008fe400000e0000 */
[----:B------:R-:W-:-:S09]  /*1140*/  PRMT R0, RZ, 0x7610, R0 ;  /* 0x00007610ff007816 */ /* 0x000fd20000000000 */
[----:B------:R-:W-:-:S04]  /*1150*/  UIADD3 UR5, UPT, UPT, -UR4, URZ, URZ ;  /* 0x000000ff04057290 */ /* 0x000fc8000fffe1ff */
[----:B------:R-:W-:Y:S02]  /*1160*/  UIMAD UR5, UR7, UR5, UR44 ;  /* 0x00000005070572a4 */ /* 0x000fe4000f8e022c */
[----:B------:R-:W-:-:S04]  /*1170*/  UIADD3 UR4, UPT, UPT, -UR6, URZ, URZ ;  /* 0x000000ff06047290 */ /* 0x000fc8000fffe1ff */
[----:B------:R-:W-:Y:S01]  /*1180*/  IMAD.U32 R91, RZ, RZ, UR5 ;  /* 0x00000005ff5b7e24 */ /* 0x000fe2000f8e00ff */
[----:B------:R-:W-:-:S06]  /*1190*/  UIMAD UR4, UR8, UR4, UR46 ;  /* 0x00000004080472a4 */ /* 0x000fcc000f8e022e */
[----:B------:R-:W-:Y:S01]  /*11a0*/  IMAD.U32 R90, RZ, RZ, UR4 ;  /* 0x00000004ff5a7e24 */ /* 0x000fe2000f8e00ff */
[----:B-1----:R-:W-:Y:S06]  /*11b0*/  BRA.U UP4, `(.L_x_17) ;  /* 0x00000001042c7547 */ /* 0x002fec000b800000 */
[----:B------:R-:W-:Y:S02]  /*11c0*/  R2UR UR4, R90 ;  /* 0x000000005a0472ca */ /* 0x000fe400000e0000 */
[----:B------:R-:W-:-:S11]  /*11d0*/  R2UR UR6, R91 ;  /* 0x000000005b0672ca */ /* 0x000fd600000e0000 */
[----:B------:R-:W-:-:S04]  /*11e0*/  UISETP.NE.AND UP0, UPT, UR4, URZ, UPT ;  /* 0x000000ff0400728c */ /* 0x000fc8000bf05270 */
[----:B------:R-:W-:-:S04]  /*11f0*/  UISETP.EQ.OR UP0, UPT, UR6, URZ, !UP0 ;  /* 0x000000ff0600728c */ /* 0x000fc8000c702670 */
[----:B------:R-:W-:Y:S02]  /*1200*/  USEL UR5, URZ, 0x1, !UP0 ;  /* 0x00000001ff057887 */ /* 0x000fe4000c000000 */
[----:B------:R-:W-:-:S04]  /*1210*/  UISETP.NE.AND UP0, UPT, UR4, URZ, UPT ;  /* 0x000000ff0400728c */ /* 0x000fc8000bf05270 */
[----:B------:R-:W-:Y:S02]  /*1220*/  USEL UR4, URZ, 0x2, UP0 ;  /* 0x00000002ff047887 */ /* 0x000fe40008000000 */
[----:B------:R-:W-:-:S04]  /*1230*/  UISETP.NE.AND UP0, UPT, UR6, 0x1, UPT ;  /* 0x000000010600788c */ /* 0x000fc8000bf05270 */
[----:B------:R-:W-:-:S04]  /*1240*/  USEL UR4, UR4, 0x2, UP0 ;  /* 0x0000000204047887 */ /* 0x000fc80008000000 */
[----:B------:R-:W-:-:S06]  /*1250*/  UIADD3 UR4, UPT, UPT, UR5, UR4, URZ ;  /* 0x0000000405047290 */ /* 0x000fcc000fffe0ff */
[----:B------:R-:W-:-:S07]  /*1260*/  IMAD.U32 R0, RZ, RZ, UR4 ;  /* 0x00000004ff007e24 */ /* 0x000fce000f8e00ff */
.L_x_17:
[----:B------:R-:W1:Y:S01]  /*1270*/  S2UR UR45, SR_CTAID.Z ;  /* 0x00000000002d79c3 */ /* 0x000e620000002700 */
[----:B------:R-:W-:-:S09]  /*1280*/  UISETP.GE.AND UP0, UPT, UR19, 0x1, UPT ;  /* 0x000000011300788c */ /* 0x000fd2000bf06270 */
[----:B------:R-:W-:Y:S05]  /*1290*/  BRA.U !UP0, `(.L_x_18) ;  /* 0x0000000108d47547 */ /* 0x000fea000b800000 */
[----:B------:R-:W2:Y:S01]  /*12a0*/  LDCU.128 UR12, c[0x0][0xb10] ;  /* 0x00016200ff0c77ac */ /* 0x000ea20008000c00 */
[----:B------:R-:W3:Y:S01]  /*12b0*/  LDCU UR20, c[0x0][0xb0c] ;  /* 0x00016180ff1477ac */ /* 0x000ee20008000800 */
[----:B------:R-:W4:Y:S01]  /*12c0*/  LDCU UR6, c[0x0][0x370] ;  /* 0x00006e00ff0677ac */ /* 0x000f220008000800 */
[----:B------:R-:W1:Y:S01]  /*12d0*/  LDCU UR7, c[0x0][0x374] ;  /* 0x00006e80ff0777ac */ /* 0x000e620008000800 */
[----:B------:R-:W1:Y:S01]  /*12e0*/  LDCU UR21, c[0x0][0xb20] ;  /* 0x00016400ff1577ac */ /* 0x000e620008000800 */
[----:B--2---:R-:W-:Y:S02]  /*12f0*/  UIMAD.WIDE.U32 UR4, UR44, UR12, URZ ;  /* 0x0000000c2c0472a5 */ /* 0x004fe4000f8e00ff */
[----:B---3--:R-:W-:Y:S01]  /*1300*/  UISETP.NE.AND UP0, UPT, UR20, 0x1, UPT ;  /* 0x000000011400788c */ /* 0x008fe2000bf05270 */
[----:B------:R-:W2:Y:S01]  /*1310*/  LDCU.64 UR8, c[0x0][0xb28] ;  /* 0x00016500ff0877ac */ /* 0x000ea20008000a00 */
[----:B----4-:R-:W-:-:S03]  /*1320*/  UIMAD.WIDE.U32 UR10, UR6, UR12, URZ ;  /* 0x0000000c060a72a5 */ /* 0x010fc6000f8e00ff */
[----:B------:R-:W-:Y:S01]  /*1330*/  UMOV UR4, UR5 ;  /* 0x0000000500047c82 */ /* 0x000fe20008000000 */
[----:B------:R-:W-:Y:S02]  /*1340*/  UISETP.NE.AND UP1, UPT, UR19, 0x1, UPT ;  /* 0x000000011300788c */ /* 0x000fe4000bf25270 */
[----:B------:R-:W-:Y:S01]  /*1350*/  USHF.R.U32.HI UR4, URZ, UR13, UR4 ;  /* 0x0000000dff047299 */ /* 0x000fe20008011604 */
[----:B------:R-:W-:Y:S01]  /*1360*/  UMOV UR10, UR11 ;  /* 0x0000000b000a7c82 */ /* 0x000fe20008000000 */
[----:B------:R-:W-:Y:S02]  /*1370*/  UIMAD.WIDE.U32 UR16, UR46, UR15, URZ ;  /* 0x0000000f2e1072a5 */ /* 0x000fe4000f8e00ff */
[----:B------:R-:W-:Y:S02]  /*1380*/  USEL UR5, UR44, UR4, !UP0 ;  /* 0x000000042c057287 */ /* 0x000fe4000c000000 */
[----:B------:R-:W-:Y:S02]  /*1390*/  @UP0 USHF.R.U32.HI UR6, URZ, UR13, UR10 ;  /* 0x0000000dff060299 */ /* 0x000fe4000801160a */
[----:B------:R-:W-:-:S02]  /*13a0*/  UISETP.NE.AND UP0, UPT, UR14, 0x1, UPT ;  /* 0x000000010e00788c */ /* 0x000fc4000bf05270 */
[----:B-1----:R-:W-:Y:S02]  /*13b0*/  UIMAD.WIDE.U32 UR10, UR7, UR15, URZ ;  /* 0x0000000f070a72a5 */ /* 0x002fe4000f8e00ff */
[----:B--2---:R-:W-:Y:S01]  /*13c0*/  UIMAD.WIDE.U32 UR12, UR6, UR8, URZ ;  /* 0x00000008060c72a5 */ /* 0x004fe2000f8e00ff */
[----:B------:R-:W-:Y:S02]  /*13d0*/  UMOV UR4, UR17 ;  /* 0x0000001100047c82 */ /* 0x000fe40008000000 */
[----:B------:R-:W-:Y:S02]  /*13e0*/  USHF.R.U32.HI UR4, URZ, UR21, UR4 ;  /* 0x00000015ff047299 */ /* 0x000fe40008011604 */
[----:B------:R-:W-:Y:S02]  /*13f0*/  UMOV UR10, UR11 ;  /* 0x0000000b000a7c82 */ /* 0x000fe40008000000 */
[----:B------:R-:W-:Y:S01]  /*1400*/  UMOV UR12, UR13 ;  /* 0x0000000d000c7c82 */ /* 0x000fe20008000000 */
[----:B------:R-:W-:-:S02]  /*1410*/  @UP0 USHF.R.U32.HI UR7, URZ, UR21, UR10 ;  /* 0x00000015ff070299 */ /* 0x000fc4000801160a */
[----:B------:R-:W-:Y:S02]  /*1420*/  USEL UR4, UR46, UR4, !UP0 ;  /* 0x000000042e047287 */ /* 0x000fe4000c000000 */
[----:B------:R-:W-:Y:S02]  /*1430*/  UIMAD.WIDE.U32 UR10, UR7, UR8, URZ ;  /* 0x00000008070a72a5 */ /* 0x000fe4000f8e00ff */
[----:B------:R-:W-:Y:S02]  /*1440*/  @UP1 USHF.R.U32.HI UR6, URZ, UR9, UR12 ;  /* 0x00000009ff061299 */ /* 0x000fe4000801160c */
[----:B------:R-:W-:-:S03]  /*1450*/  UIMAD.WIDE.U32 UR12, UR4, UR8, URZ ;  /* 0x00000008040c72a5 */ /* 0x000fc6000f8e00ff */
[----:B------:R-:W-:Y:S02]  /*1460*/  UMOV UR10, UR11 ;  /* 0x0000000b000a7c82 */ /* 0x000fe40008000000 */
[----:B------:R-:W-:Y:S02]  /*1470*/  @UP1 USHF.R.U32.HI UR7, URZ, UR9, UR10 ;  /* 0x00000009ff071299 */ /* 0x000fe4000801160a */
[----:B------:R-:W-:Y:S02]  /*1480*/  UIMAD UR10, UR6, UR19, URZ ;  /* 0x00000013060a72a4 */ /* 0x000fe4000f8e02ff */
[----:B------:R-:W-:-:S04]  /*1490*/  UIMAD UR7, UR7, UR19, URZ ;  /* 0x00000013070772a4 */ /* 0x000fc8000f8e02ff */
[----:B------:R-:W-:-:S03]  /*14a0*/  UISETP.GE.AND UP0, UPT, UR4, UR7, UPT ;  /* 0x000000070400728c */ /* 0x000fc6000bf06270 */
[----:B------:R-:W-:Y:S01]  /*14b0*/  UMOV UR7, UR13 ;  /* 0x0000000d00077c82 */ /* 0x000fe20008000000 */
[----:B------:R-:W-:Y:S02]  /*14c0*/  UISETP.GE.OR UP0, UPT, UR5, UR10, UP0 ;  /* 0x0000000a0500728c */ /* 0x000fe40008706670 */
[----:B------:R-:W-:Y:S02]  /*14d0*/  UIMAD.WIDE.U32 UR10, UR5, UR8, URZ ;  /* 0x00000008050a72a5 */ /* 0x000fe4000f8e00ff */
[----:B------:R-:W-:Y:S02]  /*14e0*/  USHF.R.U32.HI UR7, URZ, UR9, UR7 ;  /* 0x00000009ff077299 */ /* 0x000fe40008011607 */
[----:B------:R-:W-:Y:S02]  /*14f0*/  UIADD3 UR10, UPT, UPT, -UR4, URZ, URZ ;  /* 0x000000ff040a7290 */ /* 0x000fe4000fffe1ff */
[----:B------:R-:W-:Y:S02]  /*1500*/  USEL UR7, UR4, UR7, !UP1 ;  /* 0x0000000704077287 */ /* 0x000fe4000c800000 */
[----:B------:R-:W-:Y:S01]  /*1510*/  UIMAD UR10, UR14, UR10, UR46 ;  /* 0x0000000a0e0a72a4 */ /* 0x000fe2000f8e022e */
[----:B------:R-:W-:Y:S01]  /*1520*/  @!UP0 UMOV UR8, UR11 ;  /* 0x0000000b00088c82 */ /* 0x000fe20008000000 */
[----:B------:R-:W-:-:S02]  /*1530*/  UIADD3 UR11, UPT, UPT, -UR5, URZ, URZ ;  /* 0x000000ff050b7290 */ /* 0x000fc4000fffe1ff */
[----:B------:R-:W-:Y:S02]  /*1540*/  @!UP0 USHF.R.U32.HI UR8, URZ, UR9, UR8 ;  /* 0x00000009ff088299 */ /* 0x000fe40008011608 */
[----:B------:R-:W-:Y:S02]  /*1550*/  UIADD3 UR9, UPT, UPT, -UR7, URZ, URZ ;  /* 0x000000ff07097290 */ /* 0x000fe4000fffe1ff */
[----:B------:R-:W-:Y:S02]  /*1560*/  @!UP0 USEL UR8, UR5, UR8, !UP1 ;  /* 0x0000000805088287 */ /* 0x000fe4000c800000 */
[----:B------:R-:W-:Y:S02]  /*1570*/  UIMAD UR9, UR19, UR9, UR4 ;  /* 0x00000009130972a4 */ /* 0x000fe4000f8e0204 */
[----:B------:R-:W-:Y:S02]  /*1580*/  @!UP0 UIADD3 UR7, UPT, UPT, UR7, -UR8, URZ ;  /* 0x8000000807078290 */ /* 0x000fe4000fffe0ff */
[----:B------:R-:W-:-:S02]  /*1590*/  @!UP0 UIMAD UR6, UR9, UR6, UR8 ;  /* 0x00000006090682a4 */ /* 0x000fc4000f8e0208 */
[----:B------:R-:W-:Y:S02]  /*15a0*/  @!UP0 UIMAD UR4, UR7, UR19, UR5 ;  /* 0x00000013070482a4 */ /* 0x000fe4000f8e0205 */
[----:B------:R-:W-:Y:S02]  /*15b0*/  UIMAD UR44, UR20, UR11, UR44 ;  /* 0x0000000b142c72a4 */ /* 0x000fe4000f8e022c */
[----:B------:R-:W-:Y:S01]  /*15c0*/  UIMAD UR46, UR4, UR14, UR10 ;  /* 0x0000000e042e72a4 */ /* 0x000fe2000f8e020a */
[----:B------:R-:W-:Y:S02]  /*15d0*/  @!UP0 UMOV UR5, UR6 ;  /* 0x0000000600058c82 */ /* 0x000fe40008000000 */
[----:B------:R-:W-:-:S12]  /*15e0*/  UIMAD UR44, UR5, UR20, UR44 ;  /* 0x00000014052c72a4 */ /* 0x000fd8000f8e022c */
.L_x_18:
[----:B------:R-:W-:-:S09]  /*15f0*/  UISETP.NE.AND UP0, UPT, UR22, 0x1, UPT ;  /* 0x000000011600788c */ /* 0x000fd2000bf05270 */
[----:B------:R-:W-:Y:S05]  /*1600*/  BRA.U UP0, `(.L_x_19) ;  /* 0x0000000100407547 */ /* 0x000fea000b800000 */
[----:B------:R-:W2:Y:S01]  /*1610*/  LDCU.128 UR8, c[0x0][0xb10] ;  /* 0x00016200ff0877ac */ /* 0x000ea20008000c00 */
[----:B------:R-:W3:Y:S01]  /*1620*/  LDCU UR12, c[0x0][0xb0c] ;  /* 0x00016180ff0c77ac */ /* 0x000ee20008000800 */
[----:B------:R-:W4:Y:S01]  /*1630*/  LDCU UR13, c[0x0][0xb20] ;  /* 0x00016400ff0d77ac */ /* 0x000f220008000800 */
[----:B--2---:R-:W-:Y:S02]  /*1640*/  UIMAD.WIDE.U32 UR4, UR44, UR8, URZ ;  /* 0x000000082c0472a5 */ /* 0x004fe4000f8e00ff */
[----:B------:R-:W-:Y:S02]  /*1650*/  UIMAD.WIDE.U32 UR6, UR46, UR11, URZ ;  /* 0x0000000b2e0672a5 */ /* 0x000fe4000f8e00ff */
[----:B---3--:R-:W-:Y:S02]  /*1660*/  UISETP.NE.AND UP0, UPT, UR12, 0x1, UPT ;  /* 0x000000010c00788c */ /* 0x008fe4000bf05270 */
[----:B------:R-:W-:-:S03]  /*1670*/  USHF.R.U32.HI UR5, URZ, UR9, UR5 ;  /* 0x00000009ff057299 */ /* 0x000fc60008011605 */
[----:B------:R-:W-:Y:S01]  /*1680*/  UMOV UR4, UR7 ;  /* 0x0000000700047c82 */ /* 0x000fe20008000000 */
[----:B------:R-:W-:Y:S02]  /*1690*/  USEL UR5, UR44, UR5, !UP0 ;  /* 0x000000052c057287 */ /* 0x000fe4000c000000 */
[----:B------:R-:W-:Y:S02]  /*16a0*/  UISETP.NE.AND UP0, UPT, UR10, 0x1, UPT ;  /* 0x000000010a00788c */ /* 0x000fe4000bf05270 */
[----:B----4-:R-:W-:-:S04]  /*16b0*/  USHF.R.U32.HI UR4, URZ, UR13, UR4 ;  /* 0x0000000dff047299 */ /* 0x010fc80008011604 */
[----:B------:R-:W-:-:S04]  /*16c0*/  USEL UR4, UR46, UR4, !UP0 ;  /* 0x000000042e047287 */ /* 0x000fc8000c000000 */
[----:B------:R-:W-:Y:S02]  /*16d0*/  UIADD3 UR6, UPT, UPT, UR5, -UR4, URZ ;  /* 0x8000000405067290 */ /* 0x000fe4000fffe0ff */
[----:B------:R-:W-:Y:S02]  /*16e0*/  UIADD3 UR4, UPT, UPT, -UR5, UR4, URZ ;  /* 0x0000000405047290 */ /* 0x000fe4000fffe1ff */
[----:B------:R-:W-:Y:S02]  /*16f0*/  UIMAD UR46, UR6, UR10, UR46 ;  /* 0x0000000a062e72a4 */ /* 0x000fe4000f8e022e */
[----:B------:R-:W-:-:S12]  /*1700*/  UIMAD UR44, UR4, UR12, UR44 ;  /* 0x0000000c042c72a4 */ /* 0x000fd8000f8e022c */
.L_x_19:
[----:B------:R-:W-:Y:S01]  /*1710*/  UISETP.NE.AND UP0, UPT, UR18, 0x2, UPT ;  /* 0x000000021200788c */ /* 0x000fe2000bf05270 */
[----:B------:R-:W-:Y:S09]  /*1720*/  BRA.U !UP5, `(.L_x_20) ;  /* 0x000000010d0c7547 */ /* 0x000ff2000b800000 */
[----:B------:R-:W-:Y:S01]  /*1730*/  UCGABAR_WAIT ;  /* 0x0000000000007dc7 */ /* 0x000fe20008000000 */
[----:B------:R-:W-:Y:S01]  /*1740*/  CCTL.IVALL ;  /* 0x00000000ff00798f */ /* 0x000fe20002000000 */
[----:B------:R-:W-:Y:S05]  /*1750*/  BRA `(.L_x_21) ;  /* 0x0000000000047947 */ /* 0x000fea0003800000 */
.L_x_20:
[----:B------:R-:W-:Y:S06]  /*1760*/  BAR.SYNC.DEFER_BLOCKING 0x0 ;  /* 0x0000000000007b1d */ /* 0x000fec0000010000 */
.L_x_21:
[----:B------:R-:W-:Y:S05]  /*1770*/  BRA.U UP0, `(.L_x_22) ;  /* 0x0000002100f07547 */ /* 0x000fea000b800000 */
[----:B------:R-:W2:Y:S01]  /*1780*/  LDCU UR5, c[0x0][0x388] ;  /* 0x00007100ff0577ac */ /* 0x000ea20008000800 */
[----:B------:R-:W3:Y:S01]  /*1790*/  S2UR UR7, SR_CgaCtaId ;  /* 0x00000000000779c3 */ /* 0x000ee20000008800 */
[----:B------:R-:W-:Y:S01]  /*17a0*/  PLOP3.LUT P1, PT, PT, PT, UP3, 0x80, 0x8 ;  /* 0x000000000008781c */ /* 0x000fe20003f2f038 */
[----:B------:R-:W-:Y:S01]  /*17b0*/  IMAD.MOV.U32 R3, RZ, RZ, 0x1 ;  /* 0x00000001ff037424 */ /* 0x000fe200078e00ff */
[----:B------:R-:W4:Y:S01]  /*17c0*/  LDCU UR6, c[0x0][0x38c] ;  /* 0x00007180ff0677ac */ /* 0x000f220008000800 */
[----:B------:R-:W-:Y:S01]  /*17d0*/  ISETP.EQ.OR P2, PT, R2, RZ, P3 ;  /* 0x000000ff0200720c */ /* 0x000fe20001f42670 */
[----:B------:R-:W-:Y:S01]  /*17e0*/  IMAD.MOV.U32 R2, RZ, RZ, RZ ;  /* 0x000000ffff027224 */ /* 0x000fe200078e00ff */
[----:B------:R-:W-:Y:S01]  /*17f0*/  PLOP3.LUT P1, PT, P1, PT, PT, 0x8, 0x80 ;  /* 0x000000000080781c */ /* 0x000fe20000f2e170 */
[----:B------:R-:W1:Y:S01]  /*1800*/  LDCU UR50, c[0x0][0x390] ;  /* 0x00007200ff3277ac */ /* 0x000e620008000800 */
[----:B------:R-:W-:Y:S02]  /*1810*/  UISETP.NE.AND UP1, UPT, UR18, URZ, UPT ;  /* 0x000000ff1200728c */ /* 0x000fe4000bf25270 */
[----:B------:R-:W-:Y:S01]  /*1820*/  USEL UR32, URZ, 0x1, UP6 ;  /* 0x00000001ff207887 */ /* 0x000fe2000b000000 */
[----:B------:R-:W1:Y:S01]  /*1830*/  LDCU UR49, c[0x0][0x370] ;  /* 0x00006e00ff3177ac */ /* 0x000e620008000800 */
[----:B--2---:R-:W-:Y:S01]  /*1840*/  UIADD3 UR5, UPT, UPT, UR5, 0x3f, URZ ;  /* 0x0000003f05057890 */ /* 0x004fe2000fffe0ff */
[----:B------:R-:W2:Y:S03]  /*1850*/  LDCU.64 UR36, c[0x0][0x348] ;  /* 0x00006900ff2477ac */ /* 0x000ea60008000a00 */
[----:B------:R-:W-:Y:S01]  /*1860*/  USHF.R.S32.HI UR4, URZ, 0x1f, UR5 ;  /* 0x0000001fff047899 */ /* 0x000fe20008011405 */
[----:B------:R-:W2:Y:S03]  /*1870*/  LDCU UR48, c[0x0][0x374] ;  /* 0x00006e80ff3077ac */ /* 0x000ea60008000800 */
[----:B------:R-:W-:-:S02]  /*1880*/  ULEA.HI UR4, UR4, UR5, URZ, 0x6 ;  /* 0x0000000504047291 */ /* 0x000fc4000f8f30ff */
[----:B---3--:R-:W-:Y:S02]  /*1890*/  USHF.L.U32 UR5, UR7, 0x5, URZ ;  /* 0x0000000507057899 */ /* 0x008fe400080006ff */
[----:B------:R-:W-:Y:S02]  /*18a0*/  USHF.R.S32.HI UR4, URZ, 0x6, UR4 ;  /* 0x00000006ff047899 */ /* 0x000fe40008011404 */
[----:B------:R-:W-:Y:S02]  /*18b0*/  ULOP3.LUT UR52, UR5, 0x20, URZ, 0xe2, !UPT ;  /* 0x0000002005347892 */ /* 0x000fe4000f8ee2ff */
[----:B----4-:R-:W-:Y:S02]  /*18c0*/  UIMAD UR4, UR4, UR6, URZ ;  /* 0x00000006040472a4 */ /* 0x010fe4000f8e02ff */
[----:B------:R-:W-:Y:S02]  /*18d0*/  USEL UR32, UR32, 0x2, UP1 ;  /* 0x0000000220207887 */ /* 0x000fe40008800000 */
[----:B-1----:R-:W-:Y:S01]  /*18e0*/  UIMAD UR50, UR4, UR50, URZ ;  /* 0x00000032043272a4 */ /* 0x002fe2000f8e02ff */
[----:B------:R-:W-:Y:S01]  /*18f0*/  UMOV UR25, URZ ;  /* 0x000000ff00197c82 */ /* 0x000fe20008000000 */
[----:B------:R-:W-:-:S02]  /*1900*/  UMOV UR30, URZ ;  /* 0x000000ff001e7c82 */ /* 0x000fc40008000000 */
[----:B------:R-:W-:Y:S02]  /*1910*/  UISETP.NE.AND UP2, UPT, UR50, URZ, UPT ;  /* 0x000000ff3200728c */ /* 0x000fe4000bf45270 */
[----:B------:R-:W-:Y:S01]  /*1920*/  UISETP.LT.U32.AND UP0, UPT, UR50, 0x1b, UPT ;  /* 0x0000001b3200788c */ /* 0x000fe2000bf01070 */
[----:B------:R-:W-:-:S03]  /*1930*/  UMOV UR34, URZ ;  /* 0x000000ff00227c82 */ /* 0x000fc60008000000 */
[----:B------:R-:W-:-:S04]  /*1940*/  USEL UR4, UR50, 0x1b, UP0 ;  /* 0x0000001b32047887 */ /* 0x000fc80008000000 */
[----:B------:R-:W-:Y:S02]  /*1950*/  UIADD3 UR5, UPT, UPT, UR4, -0x1, URZ ;  /* 0xffffffff04057890 */ /* 0x000fe4000fffe0ff */
[----:B------:R-:W-:Y:S02]  /*1960*/  @!UP2 UIADD3 UR5, UPT, UPT, UR4, URZ, URZ ;  /* 0x000000ff0405a290 */ /* 0x000fe4000fffe0ff */
[----:B------:R-:W-:Y:S02]  /*1970*/  UIADD3 UR47, UPT, UPT, UR50, -UR4, URZ ;  /* 0x80000004322f7290 */ /* 0x000fe4000fffe0ff */
[----:B--2---:R-:W-:-:S12]  /*1980*/  UIADD3 UR51, UPT, UPT, UR5, 0x1, URZ ;  /* 0x0000000105337890 */ /* 0x004fd8000fffe0ff */
.L_x_40:
[----:B------:R-:W1:Y:S01]  /*1990*/  S2UR UR24, SR_CgaCtaId ;  /* 0x00000000001879c3 */ /* 0x000e620000008800 */
[----:B------:R-:W-:Y:S01]  /*19a0*/  UMOV UR4, 0x400 ;  /* 0x0000040000047882 */ /* 0x000fe20000000000 */
[----:B------:R-:W-:Y:S01]  /*19b0*/  SHF.L.U32 R0, R3, 0x1f, RZ ;  /* 0x0000001f03007819 */ /* 0x000fe200000006ff */
[----:B------:R-:W-:Y:S02]  /*19c0*/  UISETP.NE.AND UP0, UPT, UR50, URZ, UPT ;  /* 0x000000ff3200728c */ /* 0x000fe4000bf05270 */
[----:B------:R-:W-:Y:S02]  /*19d0*/  USHF.L.U32 UR35, UR44, 0x6, URZ ;  /* 0x000000062c237899 */ /* 0x000fe400080006ff */
[----:B------:R-:W-:Y:S01]  /*19e0*/  ULEA UR19, UR46, UR52, 0x6 ;  /* 0x000000342e137291 */ /* 0x000fe2000f8e30ff */
[----:B------:R-:W-:Y:S01]  /*19f0*/  UMOV UR23, URZ ;  /* 0x000000ff00177c82 */ /* 0x000fe20008000000 */
[----:B------:R-:W-:Y:S01]  /*1a00*/  UMOV UR21, URZ ;  /* 0x000000ff00157c82 */ /* 0x000fe20008000000 */
[----:B------:R-:W-:Y:S01]  /*1a10*/  UMOV UR20, URZ ;  /* 0x000000ff00147c82 */ /* 0x000fe20008000000 */
[----:B-1----:R-:W-:-:S04]  /*1a20*/  ULEA UR24, UR24, UR4, 0x18 ;  /* 0x0000000418187291 */ /* 0x002fc8000f8ec0ff */
[----:B------:R-:W-:-:S09]  /*1a30*/  ULEA UR4, UR25, UR24, 0x3 ;  /* 0x0000001819047291 */ /* 0x000fd2000f8e18ff */
[----:B------:R1:W2:Y:S01]  /*1a40*/  SYNCS.PHASECHK.TRANS64.TRYWAIT P0, [UR4+0xd8], R0 ;  /* 0x0000d800ff0075a7 */ /* 0x0002a20008001104 */
[----:B------:R-:W-:Y:S05]  /*1a50*/  BRA.U !UP0, `(.L_x_23) ;  /* 0x0000000508587547 */ /* 0x000fea000b800000 */
[----:B------:R-:W3:Y:S01]  /*1a60*/  LDCU.128 UR8, c[0x0][0x480] ;  /* 0x00009000ff0877ac */ /* 0x000ee20008000c00 */
[----:B------:R-:W4:Y:S01]  /*1a70*/  LDCU.64 UR12, c[0x0][0x490] ;  /* 0x00009200ff0c77ac */ /* 0x000f220008000a00 */
[----:B------:R-:W1:Y:S01]  /*1a80*/  LDCU.64 UR20, c[0x0][0x4b0] ;  /* 0x00009600ff1477ac */ /* 0x000e620008000a00 */
[----:B------:R-:W1:Y:S01]  /*1a90*/  LDCU.64 UR16, c[0x0][0x4d0] ;  /* 0x00009a00ff1077ac */ /* 0x000e620008000a00 */
[----:B------:R-:W1:Y:S01]  /*1aa0*/  LDCU UR44, c[0x0][0x390] ;  /* 0x00007200ff2c77ac */ /* 0x000e620008000800 */
[----:B---3--:R-:W-:Y:S02]  /*1ab0*/  UIMAD.WIDE.U32 UR4, UR35, UR9, URZ ;  /* 0x00000009230472a5 */ /* 0x008fe4000f8e00ff */
[----:B------:R-:W-:Y:S01]  /*1ac0*/  UISETP.NE.AND UP0, UPT, UR8, 0x1, UPT ;  /* 0x000000010800788c */ /* 0x000fe2000bf05270 */
[----:B------:R-:W3:Y:S04]  /*1ad0*/  LDCU UR45, c[0x0][0x38c] ;  /* 0x00007180ff2d77ac */ /* 0x000ee80008000800 */
[----:B------:R-:W-:Y:S01]  /*1ae0*/  UMOV UR4, UR5 ;  /* 0x0000000500047c82 */ /* 0x000fe20008000000 */
[----:B------:R-:W1:Y:S01]  /*1af0*/  LDCU.64 UR14, c[0x0][0x4b8] ;  /* 0x00009700ff0e77ac */ /* 0x000e620008000a00 */
[----:B------:R-:W-:-:S02]  /*1b00*/  USHF.R.U32.HI UR6, URZ, UR10, UR4 ;  /* 0x0000000aff067299 */ /* 0x000fc40008011604 */
[----:B------:R-:W-:Y:S02]  /*1b10*/  UIADD3 UR34, UPT, UPT, UR51, UR30, URZ ;  /* 0x0000001e33227290 */ /* 0x000fe4000fffe0ff */
[----:B------:R-:W-:Y:S02]  /*1b20*/  USEL UR6, UR35, UR6, !UP0 ;  /* 0x0000000623067287 */ /* 0x000fe4000c000000 */
[----:B------:R-:W-:Y:S02]  /*1b30*/  UISETP.NE.AND UP0, UPT, UR11, 0x1, UPT ;  /* 0x000000010b00788c */ /* 0x000fe4000bf05270 */
[----:B----4-:R-:W-:Y:S02]  /*1b40*/  UIMAD.WIDE.U32 UR4, UR6, UR12, URZ ;  /* 0x0000000c060472a5 */ /* 0x010fe4000f8e00ff */
[----:B------:R-:W-:Y:S01]  /*1b50*/  UIADD3 UR7, UPT, UPT, -UR6, URZ, URZ ;  /* 0x000000ff06077290 */ /* 0x000fe2000fffe1ff */
[----:B------:R-:W-:-:S03]  /*1b60*/  UMOV UR23, URZ ;  /* 0x000000ff00177c82 */ /* 0x000fc60008000000 */
[----:B------:R-:W-:Y:S01]  /*1b70*/  UIMAD UR7, UR8, UR7, UR35 ;  /* 0x00000007080772a4 */ /* 0x000fe2000f8e0223 */
[----:B------:R-:W-:Y:S02]  /*1b80*/  UMOV UR4, UR5 ;  /* 0x0000000500047c82 */ /* 0x000fe40008000000 */
[----:B------:R-:W-:Y:S02]  /*1b90*/  USHF.R.U32.HI UR13, URZ, UR13, UR4 ;  /* 0x0000000dff0d7299 */ /* 0x000fe40008011604 */
[----:B------:R-:W4:Y:S02]  /*1ba0*/  LDCU.64 UR4, c[0x0][0x4d8] ;  /* 0x00009b00ff0477ac */ /* 0x000f240008000a00 */
[----:B------:R-:W-:-:S04]  /*1bb0*/  USEL UR13, UR6, UR13, !UP0 ;  /* 0x0000000d060d7287 */ /* 0x000fc8000c000000 */
[----:B------:R-:W-:-:S04]  /*1bc0*/  UIADD3 UR12, UPT, UPT, -UR13, URZ, URZ ;  /* 0x000000ff0d0c7290 */ /* 0x000fc8000fffe1ff */
[----:B------:R-:W-:Y:S02]  /*1bd0*/  UIMAD UR12, UR11, UR12, UR6 ;  /* 0x0000000c0b0c72a4 */ /* 0x000fe4000f8e0206 */
[----:B-1----:R-:W-:Y:S02]  /*1be0*/  UIMAD UR11, UR7, UR20, UR16 ;  /* 0x00000014070b72a4 */ /* 0x002fe4000f8e0210 */
[----:B------:R-:W-:Y:S01]  /*1bf0*/  UIMAD UR12, UR12, UR21, UR17 ;  /* 0x000000150c0c72a4 */ /* 0x000fe2000f8e0211 */
[----:B------:R-:W-:Y:S01]  /*1c00*/  UMOV UR6, UR25 ;  /* 0x0000001900067c82 */ /* 0x000fe20008000000 */
[----:B------:R-:W-:Y:S01]  /*1c10*/  UMOV UR20, URZ ;  /* 0x000000ff00147c82 */ /* 0x000fe20008000000 */
[----:B---3--:R-:W-:-:S09]  /*1c20*/  UMOV UR21, URZ ;  /* 0x000000ff00157c82 */ /* 0x008fd20008000000 */
.L_x_29:
[----:B------:R-:W-:Y:S01]  /*1c30*/  @!P3 MOV R4, 0x2000 ;  /* 0x000020000004b802 */ /* 0x000fe20000000f00 */
[----:B------:R-:W-:Y:S01]  /*1c40*/  ULEA UR9, UR6, UR24, 0x3 ;  /* 0x0000001806097291 */ /* 0x000fe2000f8e18ff */
[----:B-12---:R-:W-:Y:S11]  /*1c50*/  @P0 BRA `(.L_x_24) ;  /* 0x00000000000c0947 */ /* 0x006ff60003800000 */
[----:B------:R-:W-:Y:S04]  /*1c60*/  SHF.L.U32 R5, R3, 0x1f, RZ ;  /* 0x0000001f03057819 */ /* 0x000fe800000006ff */
[----:B------:R-:W1:Y:S02]  /*1c70*/  SYNCS.PHASECHK.TRANS64.TRYWAIT P0, [UR9+0xd8], R5 ;  /* 0x0000d805ff0075a7 */ /* 0x000e640008001109 */
[----:B-1----:R-:W-:Y:S05]  /*1c80*/  @!P0 BRA `(.L_x_25) ;  /* 0x0000005800e08947 */ /* 0x002fea0003800000 */
.L_x_24:
[----:B------:R2:W-:Y:S01]  /*1c90*/  @!P3 SYNCS.ARRIVE.TRANS64 RZ, [UR9], R4 ;  /* 0x00000004ffffb9a7 */ /* 0x0005e20008000009 */
[----:B------:R-:W-:Y:S04]  /*1ca0*/  ULOP3.LUT UR7, UR32, 0x2, URZ, 0xfc, !UPT ;  /* 0x0000000220077892 */ /* 0x000fe8000f8efcff */
[----:B------:R-:W-:Y:S09]  /*1cb0*/  UISETP.NE.AND UP0, UPT, UR7, 0x2, UPT ;  /* 0x000000020700788c */ /* 0x000ff2000bf05270 */
[----:B------:R-:W-:Y:S05]  /*1cc0*/  BRA.U UP0, `(.L_x_26) ;  /* 0x0000000100047547 */ /* 0x000fea000b800000 */
[----:B----4-:R-:W-:Y:S05]  /*1cd0*/  BPT.TRAP 0x1 ;  /* 0x000000040000795c */ /* 0x010fea0000300000 */
.L_x_26:
[----:B------:R-:W-:Y:S04]  /*1ce0*/  BSSY.RECONVERGENT B0, `(.L_x_27) ;  /* 0x0000003000007945 */ /* 0x000fe80003800200 */
[----:B------:R-:W-:Y:S05]  /*1cf0*/  @P2 BRA `(.L_x_28) ;  /* 0x0000000000042947 */ /* 0x000fea0003800000 */
[----:B----4-:R-:W-:Y:S05]  /*1d00*/  BPT.TRAP 0x1 ;  /* 0x000000040000795c */ /* 0x010fea0000300000 */
.L_x_28:
[----:B----4-:R-:W-:Y:S05]  /*1d10*/  BSYNC.RECONVERGENT B0 ;  /* 0x0000000000007941 */ /* 0x010fea0003800200 */
.L_x_27:
[----:B------:R-:W-:Y:S02]  /*1d20*/  UIADD3 UR7, UPT, UPT, UR6, 0x1, URZ ;  /* 0x0000000106077890 */ /* 0x000fe4000fffe0ff */
[----:B------:R-:W-:Y:S02]  /*1d30*/  UIADD3 UR28, UP1, UPT, UR36, 0x80, URZ ;  /* 0x00000080241c7890 */ /* 0x000fe4000ff3e0ff */
[----:B------:R-:W-:Y:S02]  /*1d40*/  UISETP.NE.AND UP0, UPT, UR7, 0x1b, UPT ;  /* 0x0000001b0700788c */ /* 0x000fe4000bf05270 */
[----:B------:R-:W-:Y:S02]  /*1d50*/  USHF.L.U32 UR10, UR23, 0x6, URZ ;  /* 0x00000006170a7899 */ /* 0x000fe400080006ff */
[----:B------:R-:W-:Y:S02]  /*1d60*/  USEL UR8, URZ, 0x1, UP0 ;  /* 0x00000001ff087887 */ /* 0x000fe40008000000 */
[----:B------:R-:W-:Y:S02]  /*1d70*/  USEL UR25, UR7, URZ, UP0 ;  /* 0x000000ff07197287 */ /* 0x000fe40008000000 */
[----:B------:R-:W-:Y:S02]  /*1d80*/  UIADD3.X UR29, UPT, UPT, URZ, UR37, URZ, UP1, !UPT ;  /* 0x00000025ff1d7290 */ /* 0x000fe40008ffe4ff */
[----:B------:R-:W-:Y:S01]  /*1d90*/  ULEA UR7, UR25, UR24, 0x3 ;  /* 0x0000001819077291 */ /* 0x000fe2000f8e18ff */
[----:B------:R-:W-:Y:S01]  /*1da0*/  LOP3.LUT R3, R3, UR8, RZ, 0x3c, !PT ;  /* 0x0000000803037c12 */ /* 0x000fe2000f8e3cff */
[----:B------:R-:W-:Y:S02]  /*1db0*/  USHF.L.U32 UR8, UR6, 0xc, URZ ;  /* 0x0000000c06087899 */ /* 0x000fe400080006ff */
[----:B------:R-:W-:Y:S01]  /*1dc0*/  UIADD3 UR26, UP0, UPT, UR36, 0x180, URZ ;  /* 0x00000180241a7890 */ /* 0x000fe2000ff1e0ff */
[----:B-1----:R-:W-:Y:S01]  /*1dd0*/  SHF.L.U32 R0, R3, 0x1f, RZ ;  /* 0x0000001f03007819 */ /* 0x002fe200000006ff */
[----:B------:R-:W-:Y:S02]  /*1de0*/  ULOP3.LUT UR16, UR33, UR8, URZ, 0xfc, !UPT ;  /* 0x0000000821107292 */ /* 0x000fe4000f8efcff */
[----:B------:R-:W-:Y:S01]  /*1df0*/  UIADD3 UR8, UPT, UPT, UR24, 0x2600, UR8 ;  /* 0x0000260018087890 */ /* 0x000fe2000fffe008 */
[----:B------:R3:W1:Y:S01]  /*1e00*/  SYNCS.PHASECHK.TRANS64.TRYWAIT P0, [UR7+0xd8], R0 ;  /* 0x0000d800ff0075a7 */ /* 0x0006620008001107 */
[----:B------:R-:W-:Y:S02]  /*1e10*/  UIMAD UR7, UR20, UR14, UR4 ;  /* 0x0000000e140772a4 */ /* 0x000fe4000f8e0204 */
[----:B------:R-:W-:Y:S02]  /*1e20*/  UIMAD UR6, UR21, UR15, UR5 ;  /* 0x0000000f150672a4 */ /* 0x000fe4000f8e0205 */
[----:B------:R-:W-:Y:S02]  /*1e30*/  UIADD3.X UR27, UPT, UPT, URZ, UR37, URZ, UP0, !UPT ;  /* 0x00000025ff1b7290 */ /* 0x000fe400087fe4ff */
[----:B------:R-:W-:Y:S02]  /*1e40*/  UPRMT UR6, UR7, 0x40, UR6 ;  /* 0x0000004007067896 */ /* 0x000fe40008000006 */
[----:B------:R-:W-:Y:S02]  /*1e50*/  UIADD3 UR16, UPT, UPT, UR24, 0x1d600, UR16 ;  /* 0x0001d60018107890 */ /* 0x000fe4000fffe010 */
[----:B------:R-:W-:Y:S02]  /*1e60*/  UPRMT UR6, UR6, 0x5410, URZ ;  /* 0x0000541006067896 */ /* 0x000fe400080000ff */
[----:B------:R-:W-:Y:S02]  /*1e70*/  UIADD3 UR31, UPT, UPT, UR20, 0x1, URZ ;  /* 0x00000001141f7890 */ /* 0x000fe4000fffe0ff */
[----:B------:R-:W-:Y:S02]  /*1e80*/  UIADD3 UR22, UPT, UPT, UR21, 0x1, URZ ;  /* 0x0000000115167890 */ /* 0x000fe4000fffe0ff */
[----:B------:R-:W-:Y:S02]  /*1e90*/  UISETP.NE.AND UP2, UPT, UR31, UR45, UPT ;  /* 0x0000002d1f00728c */ /* 0x000fe4000bf45270 */
[----:B------:R-:W-:Y:S01]  /*1ea0*/  UIADD3 UR30, UPT, UPT, UR30, 0x1, URZ ;  /* 0x000000011e1e7890 */ /* 0x000fe2000fffe0ff */
[----:B------:R4:W-:Y:S01]  /*1eb0*/  UTMALDG.4D.IM2COL [UR8], [UR28], UR6 ;  /* 0x000000081c0073b4 */ /* 0x0009e20008058006 */
[----:B------:R-:W-:Y:S01]  /*1ec0*/  UIADD3 UR7, UPT, UPT, UR23, 0x1, URZ ;  /* 0x0000000117077890 */ /* 0x000fe2000fffe0ff */
[----:B------:R-:W-:Y:S01]  /*1ed0*/  UMOV UR38, 0x30000 ;  /* 0x0003000000267882 */ /* 0x000fe20000000000 */
[----:B------:R-:W-:Y:S01]  /*1ee0*/  UMOV UR40, 0x0 ;  /* 0x0000000000287882 */ /* 0x000fe20000000000 */
[----:B------:R-:W-:Y:S01]  /*1ef0*/  UMOV UR41, 0x10000000 ;  /* 0x1000000000297882 */ /* 0x000fe20000000000 */
[----:B------:R-:W-:Y:S01]  /*1f00*/  UMOV UR17, UR9 ;  /* 0x0000000900117c82 */ /* 0x000fe20008000000 */
[----:B------:R-:W-:Y:S02]  /*1f10*/  UMOV UR18, UR10 ;  /* 0x0000000a00127c82 */ /* 0x000fe40008000000 */
[----:B------:R-:W-:Y:S01]  /*1f20*/  @UP2 UIADD3 UR22, UPT, UPT, UR21, URZ, URZ ;  /* 0x000000ff15162290 */ /* 0x000fe2000fffe0ff */
[----:B------:R2:W-:Y:S03]  /*1f30*/  UTMALDG.4D.MULTICAST [UR16], [UR26], UR38, desc[UR40] ;  /* 0x000028101a0073b4 */ /* 0x0005e60008019826 */
[----:B------:R-:W-:Y:S11]  /*1f40*/  UISETP.NE.AND UP0, UPT, UR22, UR44, UPT ;  /* 0x0000002c1600728c */ /* 0x000ff6000bf05270 */
[----:B------:R-:W-:Y:S07]  /*1f50*/  @UP0 UIADD3 UR7, UPT, UPT, UR23, URZ, URZ ;  /* 0x000000ff17070290 */ /* 0x000fee000fffe0ff */
[----:B------:R-:W-:Y:S01]  /*1f60*/  UMOV UR23, UR7 ;  /* 0x0000000700177c82 */ /* 0x000fe20008000000 */
[----:B----4-:R-:W-:Y:S01]  /*1f70*/  UMOV UR6, UR25 ;  /* 0x0000001900067c82 */ /* 0x010fe20008000000 */
[----:B--2---:R-:W-:Y:S02]  /*1f80*/  USEL UR21, UR22, URZ, UP0 ;  /* 0x000000ff16157287 */ /* 0x004fe40008000000 */
[----:B------:R-:W-:Y:S02]  /*1f90*/  UISETP.NE.AND UP0, UPT, UR30, UR34, UPT ;  /* 0x000000221e00728c */ /* 0x000fe4000bf05270 */
[----:B------:R-:W-:Y:S07]  /*1fa0*/  USEL UR20, UR31, URZ, UP2 ;  /* 0x000000ff1f147287 */ /* 0x000fee0009000000 */
[----:B---3--:R-:W-:Y:S05]  /*1fb0*/  BRA.U UP0, `(.L_x_29) ;  /* 0xfffffffd001c7547 */ /* 0x008fea000b83ffff */
.L_x_23:
[----:B------:R-:W-:Y:S01]  /*1fc0*/  ULEA UR4, UR25, UR24, 0x3 ;  /* 0x0000001819047291 */ /* 0x000fe2000f8e18ff */
[----:B-1----:R-:W-:Y:S01]  /*1fd0*/  SHF.L.U32 R0, R3, 0x1f, RZ ;  /* 0x0000001f03007819 */ /* 0x002fe200000006ff */
[----:B------:R-:W-:Y:S01]  /*1fe0*/  @!P1 SYNCS.ARRIVE.TRANS64.A1T0 RZ, [UR24+0x1c8], RZ ;  /* 0x0001c8ffffff99a7 */ /* 0x000fe20008100018 */
[----:B------:R-:W-:-:S06]  /*1ff0*/  UISETP.GE.AND UP0, UPT, UR47, 0x1, UPT ;  /* 0x000000012f00788c */ /* 0x000fcc000bf06270 */
[----:B--2---:R1:W2:Y:S03]  /*2000*/  SYNCS.PHASECHK.TRANS64.TRYWAIT P0, [UR4+0xd8], R0 ;  /* 0x0000d800ff0075a7 */ /* 0x0042a60008001104 */
        /* <DEDUP_REMOVED lines=17> */
[----:B------:R-:W-:-:S03]  /*2120*/  UMOV UR31, UR47 ;  /* 0x0000002f001f7c82 */ /* 0x000fc60008000000 */
        /* <DEDUP_REMOVED lines=9> */
[----:B---3--:R-:W-:-:S11]  /*21c0*/  UMOV UR6, UR25 ;  /* 0x0000001900067c82 */ /* 0x008fd60008000000 */
.L_x_36:
[----:B------:R-:W-:Y:S01]  /*21d0*/  @!P3 MOV R4, 0x2000 ;  /* 0x000020000004b802 */ /* 0x000fe20000000f00 */
[----:B------:R-:W-:Y:S01]  /*21e0*/  ULEA UR9, UR6, UR24, 0x3 ;  /* 0x0000001806097291 */ /* 0x000fe2000f8e18ff */
[----:B-12---:R-:W-:Y:S11]  /*21f0*/  @P0 BRA `(.L_x_31) ;  /* 0x00000000000c0947 */ /* 0x006ff60003800000 */
[----:B------:R-:W-:Y:S04]  /*2200*/  SHF.L.U32 R5, R3, 0x1f, RZ ;  /* 0x0000001f03057819 */ /* 0x000fe800000006ff */
[----:B------:R-:W1:Y:S02]  /*2210*/  SYNCS.PHASECHK.TRANS64.TRYWAIT P0, [UR9+0xd8], R5 ;  /* 0x0000d805ff0075a7 */ /* 0x000e640008001109 */
[----:B-1----:R-:W-:Y:S05]  /*2220*/  @!P0 BRA `(.L_x_32) ;  /* 0x0000005400908947 */ /* 0x002fea0003800000 */
.L_x_31:
[----:B------:R2:W-:Y:S01]  /*2230*/  @!P3 SYNCS.ARRIVE.TRANS64 RZ, [UR9], R4 ;  /* 0x00000004ffffb9a7 */ /* 0x0005e20008000009 */
[----:B------:R-:W-:Y:S04]  /*2240*/  ULOP3.LUT UR7, UR32, 0x2, URZ, 0xfc, !UPT ;  /* 0x0000000220077892 */ /* 0x000fe8000f8efcff */
[----:B------:R-:W-:Y:S09]  /*2250*/  UISETP.NE.AND UP0, UPT, UR7, 0x2, UPT ;  /* 0x000000020700788c */ /* 0x000ff2000bf05270 */
[----:B------:R-:W-:Y:S05]  /*2260*/  BRA.U UP0, `(.L_x_33) ;  /* 0x0000000100047547 */ /* 0x000fea000b800000 */
[----:B----4-:R-:W-:Y:S05]  /*2270*/  BPT.TRAP 0x1 ;  /* 0x000000040000795c */ /* 0x010fea0000300000 */
.L_x_33:
[----:B------:R-:W-:Y:S04]  /*2280*/  BSSY.RECONVERGENT B0, `(.L_x_34) ;  /* 0x0000003000007945 */ /* 0x000fe80003800200 */
[----:B------:R-:W-:Y:S05]  /*2290*/  @P2 BRA `(.L_x_35) ;  /* 0x0000000000042947 */ /* 0x000fea0003800000 */
[----:B----4-:R-:W-:Y:S05]  /*22a0*/  BPT.TRAP 0x1 ;  /* 0x000000040000795c */ /* 0x010fea0000300000 */
.L_x_35:
[----:B----4-:R-:W-:Y:S05]  /*22b0*/  BSYNC.RECONVERGENT B0 ;  /* 0x0000000000007941 */ /* 0x010fea0003800200 */
.L_x_34:
        /* <DEDUP_REMOVED lines=26> */
[----:B------:R-:W-:Y:S01]  /*2460*/  UMOV UR35, 0x30000 ;  /* 0x0003000000237882 */ /* 0x000fe20000000000 */
[----:B------:R-:W-:Y:S01]  /*2470*/  UMOV UR40, 0x0 ;  /* 0x0000000000287882 */ /* 0x000fe20000000000 */
[----:B------:R-:W-:Y:S01]  /*2480*/  UMOV UR41, 0x10000000 ;  /* 0x1000000000297882 */ /* 0x000fe20000000000 */
[----:B------:R-:W-:Y:S01]  /*2490*/  UMOV UR17, UR9 ;  /* 0x0000000900117c82 */ /* 0x000fe20008000000 */
[----:B------:R-:W-:Y:S03]  /*24a0*/  UMOV UR18, UR10 ;  /* 0x0000000a00127c82 */ /* 0x000fe60008000000 */
[----:B------:R-:W-:Y:S01]  /*24b0*/  @UP2 UIADD3 UR22, UPT, UPT, UR21, URZ, URZ ;  /* 0x000000ff15162290 */ /* 0x000fe2000fffe0ff */
[----:B------:R2:W-:Y:S03]  /*24c0*/  UTMALDG.4D.MULTICAST [UR16], [UR26], UR35, desc[UR40] ;  /* 0x000028101a0073b4 */ /* 0x0005e60008019823 */
[----:B------:R-:W-:Y:S11]  /*24d0*/  UISETP.NE.AND UP0, UPT, UR22, UR38, UPT ;  /* 0x000000261600728c */ /* 0x000ff6000bf05270 */
[----:B------:R-:W-:Y:S07]  /*24e0*/  @UP0 UIADD3 UR7, UPT, UPT, UR23, URZ, URZ ;  /* 0x000000ff17070290 */ /* 0x000fee000fffe0ff */
[----:B------:R-:W-:Y:S01]  /*24f0*/  UMOV UR23, UR7 ;  /* 0x0000000700177c82 */ /* 0x000fe20008000000 */
[----:B----4-:R-:W-:Y:S02]  /*2500*/  UIADD3 UR6, UPT, UPT, UR31, -0x1, URZ ;  /* 0xffffffff1f067890 */ /* 0x010fe4000fffe0ff */
[----:B--2---:R-:W-:Y:S02]  /*2510*/  USEL UR21, UR22, URZ, UP0 ;  /* 0x000000ff16157287 */ /* 0x004fe40008000000 */
[----:B------:R-:W-:Y:S02]  /*2520*/  UISETP.GT.U32.AND UP0, UPT, UR31, 0x1, UPT ;  /* 0x000000011f00788c */ /* 0x000fe4000bf04070 */
[----:B------:R-:W-:Y:S01]  /*2530*/  USEL UR20, UR30, URZ, UP2 ;  /* 0x000000ff1e147287 */ /* 0x000fe20009000000 */
[----:B------:R-:W-:Y:S01]  /*2540*/  UMOV UR31, UR6 ;  /* 0x00000006001f7c82 */ /* 0x000fe20008000000 */
[----:B------:R-:W-:Y:S05]  /*2550*/  UMOV UR6, UR25 ;  /* 0x0000001900067c82 */ /* 0x000fea0008000000 */
[----:B---3--:R-:W-:Y:S05]  /*2560*/  BRA.U UP0, `(.L_x_36) ;  /* 0xfffffffd00187547 */ /* 0x008fea000b83ffff */
.L_x_30:
[----:B------:R-:W-:Y:S01]  /*2570*/  SHF.L.U32 R5, R2, 0x1f, RZ ;  /* 0x0000001f02057819 */ /* 0x000fe200000006ff */
[----:B------:R-:W-:-:S03]  /*2580*/  NOP ;  /* 0x0000000000007918 */ /* 0x000fc60000000000 */
[----:B-12---:R-:W1:Y:S02]  /*2590*/  SYNCS.PHASECHK.TRANS64.TRYWAIT P0, [UR24+0x1d0], R5 ;  /* 0x0001d005ff0075a7 */ /* 0x006e640008001118 */
[----:B-1----:R-:W-:Y:S05]  /*25a0*/  @!P0 BRA `(.L_x_37) ;  /* 0x0000005000c88947 */ /* 0x002fea0003800000 */
.L_x_121:
[----:B-1----:R-:W1:Y:S01]  /*25b0*/  LDS.128 R4, [UR24+0x210] ;  /* 0x00021018ff047984 */ /* 0x002e620008000c00 */
[----:B------:R-:W-:Y:S02]  /*25c0*/  UIADD3 UR4, UPT, UPT, UR24, 0x1d8, URZ ;  /* 0x000001d818047890 */ /* 0x000fe4000fffe0ff */
[----:B------:R-:W-:Y:S01]  /*25d0*/  UISETP.GE.AND UP0, UPT, UR39, 0x1, UPT ;  /* 0x000000012700788c */ /* 0x000fe2000bf06270 */
[----:B------:R-:W-:Y:S01]  /*25e0*/  @!PT LDS RZ, [RZ] ;  /* 0x00000000fffff984 */ /* 0x000fe20000000800 */
[----:B------:R-:W-:Y:S01]  /*25f0*/  @!PT LDS RZ, [RZ] ;  /* 0x00000000fffff984 */ /* 0x000fe20000000800 */
[----:B------:R-:W-:Y:S01]  /*2600*/  @!PT LDS RZ, [RZ] ;  /* 0x00000000fffff984 */ /* 0x000fe20000000800 */
[----:B------:R-:W-:Y:S01]  /*2610*/  @!PT LDS RZ, [RZ] ;  /* 0x00000000fffff984 */ /* 0x000fe20000000800 */
[----:B------:R2:W-:Y:S06]  /*2620*/  MEMBAR.ALL.CTA ;  /* 0x0000000000007992 */ /* 0x0005ec0000008000 */
[----:B--2---:R-:W2:Y:S01]  /*2630*/  FENCE.VIEW.ASYNC.S ;  /* 0x00000000000073c6 */ /* 0x004ea20000000000 */
[----:B------:R-:W-:-:S09]  /*2640*/  UPRMT UR4, URZ, 0x654, UR4 ;  /* 0x00000654ff047896 */ /* 0x000fd20008000004 */
[----:B--2---:R-:W-:Y:S01]  /*2650*/  SYNCS.ARRIVE.TRANS64.RED.A1T0 RZ, [UR4], RZ ;  /* 0x000000ffffff79a7 */ /* 0x004fe20008100404 */
[----:B-1----:R-:W-:-:S13]  /*2660*/  LOP3.LUT P0, RZ, R6, 0x1, RZ, 0xc0, !PT ;  /* 0x0000000106ff7812 */ /* 0x002fda000780c0ff */
[----:B------:R-:W-:Y:S01]  /*2670*/  VOTEU.ANY UP1, P0 ;  /* 0x0000000000ff7886 */ /* 0x000fe20000020100 */
[----:B------:R-:W-:-:S13]  /*2680*/  PLOP3.LUT P0, PT, PT, PT, UP1, 0x80, 0x8 ;  /* 0x000000000008781c */ /* 0x000fda0003f0f018 */
[----:B------:R-:W-:Y:S02]  /*2690*/  @P0 MOV R0, R4 ;  /* 0x0000000400000202 */ /* 0x000fe40000000f00 */
[----:B------:R-:W-:Y:S02]  /*26a0*/  @P0 LOP3.LUT R4, R5, 0xffff, RZ, 0xc0, !PT ;  /* 0x0000ffff05040812 */ /* 0x000fe400078ec0ff */
[----:B------:R-:W-:Y:S02]  /*26b0*/  @P0 R2UR UR6, R0 ;  /* 0x00000000000602ca */ /* 0x000fe400000e0000 */
[----:B------:R-:W-:-:S11]  /*26c0*/  @P0 R2UR UR5, R4 ;  /* 0x00000000040502ca */ /* 0x000fd600000e0000 */
[----:B------:R-:W-:Y:S02]  /*26d0*/  @UP1 UMOV UR43, UR6 ;  /* 0x00000006002b1c82 */ /* 0x000fe40008000000 */
[----:B------:R-:W-:Y:S01]  /*26e0*/  @UP1 UMOV UR42, UR5 ;  /* 0x00000005002a1c82 */ /* 0x000fe20008000000 */
[----:B------:R-:W-:Y:S05]  /*26f0*/  BRA.U !UP0, `(.L_x_38) ;  /* 0x0000000108d47547 */ /* 0x000fea000b800000 */
[----:B------:R-:W1:Y:S01]  /*2700*/  LDCU.128 UR16, c[0x0][0xb10] ;  /* 0x00016200ff1077ac */ /* 0x000e620008000c00 */
[----:B------:R-:W2:Y:S01]  /*2710*/  LDCU UR21, c[0x0][0xb20] ;  /* 0x00016400ff1577ac */ /* 0x000ea20008000800 */
[----:B------:R-:W3:Y:S01]  /*2720*/  LDCU UR20, c[0x0][0xb0c] ;  /* 0x00016180ff1477ac */ /* 0x000ee20008000800 */
[----:B------:R-:W4:Y:S01]  /*2730*/  LDCU.64 UR8, c[0x0][0xb28] ;  /* 0x00016500ff0877ac */ /* 0x000f220008000a00 */
[----:B------:R-:W-:Y:S02]  /*2740*/  UISETP.NE.AND UP3, UPT, UR39, 0x1, UPT ;  /* 0x000000012700788c */ /* 0x000fe4000bf65270 */
[----:B-1----:R-:W-:Y:S02]  /*2750*/  UIMAD.WIDE.U32 UR4, UR48, UR19, URZ ;  /* 0x00000013300472a5 */ /* 0x002fe4000f8e00ff */
[----:B------:R-:W-:Y:S02]  /*2760*/  UIMAD.WIDE.U32 UR6, UR49, UR16, URZ ;  /* 0x00000010310672a5 */ /* 0x000fe4000f8e00ff */
[----:B------:R-:W-:-:S02]  /*2770*/  UISETP.NE.AND UP0, UPT, UR18, 0x1, UPT ;  /* 0x000000011200788c */ /* 0x000fc4000bf05270 */
[----:B------:R-:W-:Y:S01]  /*2780*/  UIMAD.WIDE.U32 UR14, UR42, UR19, URZ ;  /* 0x000000132a0e72a5 */ /* 0x000fe2000f8e00ff */
[----:B------:R-:W-:Y:S02]  /*2790*/  UMOV UR4, UR5 ;  /* 0x0000000500047c82 */ /* 0x000fe40008000000 */
[----:B------:R-:W-:Y:S01]  /*27a0*/  UMOV UR6, UR7 ;  /* 0x0000000700067c82 */ /* 0x000fe20008000000 */
[----:B--2---:R-:W-:Y:S02]  /*27b0*/  USHF.R.U32.HI UR4, URZ, UR21, UR4 ;  /* 0x00000015ff047299 */ /* 0x004fe40008011604 */
[----:B---3--:R-:W-:Y:S02]  /*27c0*/  UISETP.NE.AND UP2, UPT, UR20, 0x1, UPT ;  /* 0x000000011400788c */ /* 0x008fe4000bf45270 */
[----:B------:R-:W-:Y:S02]  /*27d0*/  USHF.R.U32.HI UR6, URZ, UR17, UR6 ;  /* 0x00000011ff067299 */ /* 0x000fe40008011606 */
[----:B------:R-:W-:-:S02]  /*27e0*/  USEL UR5, UR48, UR4, !UP0 ;  /* 0x0000000430057287 */ /* 0x000fc4000c000000 */
[----:B------:R-:W-:Y:S02]  /*27f0*/  USEL UR6, UR49, UR6, !UP2 ;  /* 0x0000000631067287 */ /* 0x000fe4000d000000 */
[----:B----4-:R-:W-:Y:S01]  /*2800*/  UIMAD.WIDE.U32 UR10, UR5, UR8, URZ ;  /* 0x00000008050a72a5 */ /* 0x010fe2000f8e00ff */
[----:B------:R-:W-:Y:S01]  /*2810*/  UMOV UR4, UR15 ;  /* 0x0000000f00047c82 */ /* 0x000fe20008000000 */
[----:B------:R-:W-:Y:S02]  /*2820*/  UIMAD.WIDE.U32 UR12, UR43, UR16, URZ ;  /* 0x000000102b0c72a5 */ /* 0x000fe4000f8e00ff */
[----:B------:R-:W-:-:S03]  /*2830*/  UIMAD.WIDE.U32 UR14, UR6, UR8, URZ ;  /* 0x00000008060e72a5 */ /* 0x000fc6000f8e00ff */
[----:B------:R-:W-:Y:S01]  /*2840*/  UMOV UR10, UR11 ;  /* 0x0000000b000a7c82 */ /* 0x000fe20008000000 */
[----:B------:R-:W-:Y:S02]  /*2850*/  USHF.R.U32.HI UR4, URZ, UR21, UR4 ;  /* 0x00000015ff047299 */ /* 0x000fe40008011604 */
[----:B------:R-:W-:Y:S01]  /*2860*/  @UP3 USHF.R.U32.HI UR5, URZ, UR9, UR10 ;  /* 0x00000009ff053299 */ /* 0x000fe2000801160a */
[----:B------:R-:W-:Y:S01]  /*2870*/  UMOV UR12, UR13 ;  /* 0x0000000d000c7c82 */ /* 0x000fe20008000000 */
[----:B------:R-:W-:Y:S01]  /*2880*/  UMOV UR14, UR15 ;  /* 0x0000000f000e7c82 */ /* 0x000fe20008000000 */
[----:B------:R-:W-:Y:S02]  /*2890*/  USHF.R.U32.HI UR17, URZ, UR17, UR12 ;  /* 0x00000011ff117299 */ /* 0x000fe4000801160c */
[----:B------:R-:W-:Y:S02]  /*28a0*/  USEL UR4, UR42, UR4, !UP0 ;  /* 0x000000042a047287 */ /* 0x000fe4000c000000 */
[----:B------:R-:W-:-:S02]  /*28b0*/  @UP3 USHF.R.U32.HI UR6, URZ, UR9, UR14 ;  /* 0x00000009ff063299 */ /* 0x000fc4000801160e */
[----:B------:R-:W-:Y:S02]  /*28c0*/  UIMAD UR7, UR39, UR5, URZ ;  /* 0x00000005270772a4 */ /* 0x000fe4000f8e02ff */
[----:B------:R-:W-:Y:S02]  /*28d0*/  USEL UR5, UR43, UR17, !UP2 ;  /* 0x000000112b057287 */ /* 0x000fe4000d000000 */
[----:B------:R-:W-:Y:S02]  /*28e0*/  UIMAD UR10, UR39, UR6, URZ ;  /* 0x00000006270a72a4 */ /* 0x000fe4000f8e02ff */
[----:B------:R-:W-:Y:S02]  /*28f0*/  UISETP.GE.AND UP0, UPT, UR4, UR7, UPT ;  /* 0x000000070400728c */ /* 0x000fe4000bf06270 */
[----:B------:R-:W-:Y:S02]  /*2900*/  UIMAD.WIDE.U32 UR12, UR4, UR8, URZ ;  /* 0x00000008040c72a5 */ /* 0x000fe4000f8e00ff */
[----:B------:R-:W-:-:S02]  /*2910*/  UISETP.GE.OR UP0, UPT, UR5, UR10, UP0 ;  /* 0x0000000a0500728c */ /* 0x000fc40008706670 */
[----:B------:R-:W-:Y:S02]  /*2920*/  UIMAD.WIDE.U32 UR10, UR5, UR8, URZ ;  /* 0x00000008050a72a5 */ /* 0x000fe4000f8e00ff */
[----:B------:R-:W-:Y:S01]  /*2930*/  UIADD3 UR12, UPT, UPT, -UR4, URZ, URZ ;  /* 0x000000ff040c7290 */ /* 0x000fe2000fffe1ff */
[----:B------:R-:W-:Y:S01]  /*2940*/  UMOV UR8, UR13 ;  /* 0x0000000d00087c82 */ /* 0x000fe20008000000 */
[----:B------:R-:W-:Y:S02]  /*2950*/  UIADD3 UR10, UPT, UPT, -UR5, URZ, URZ ;  /* 0x000000ff050a7290 */ /* 0x000fe4000fffe1ff */
[----:B------:R-:W-:-:S03]  /*2960*/  USHF.R.U32.HI UR8, URZ, UR9, UR8 ;  /* 0x00000009ff087299 */ /* 0x000fc60008011608 */
[----:B------:R-:W-:Y:S01]  /*2970*/  @!UP0 UMOV UR7, UR11 ;  /* 0x0000000b00078c82 */ /* 0x000fe20008000000 */
[----:B------:R-:W-:Y:S02]  /*2980*/  UIMAD UR12, UR18, UR12, UR42 ;  /* 0x0000000c120c72a4 */ /* 0x000fe4000f8e022a */
[----:B------:R-:W-:Y:S02]  /*2990*/  USEL UR8, UR4, UR8, !UP3 ;  /* 0x0000000804087287 */ /* 0x000fe4000d800000 */
[----:B------:R-:W-:Y:S02]  /*29a0*/  @!UP0 USHF.R.U32.HI UR7, URZ, UR9, UR7 ;  /* 0x00000009ff078299 */ /* 0x000fe40008011607 */
[----:B------:R-:W-:Y:S02]  /*29b0*/  UIADD3 UR9, UPT, UPT, -UR8, URZ, URZ ;  /* 0x000000ff08097290 */ /* 0x000fe4000fffe1ff */
[----:B------:R-:W-:Y:S02]  /*29c0*/  @!UP0 USEL UR7, UR5, UR7, !UP3 ;  /* 0x0000000705078287 */ /* 0x000fe4000d800000 */
[----:B------:R-:W-:-:S02]  /*29d0*/  UIMAD UR9, UR39, UR9, UR4 ;  /* 0x00000009270972a4 */ /* 0x000fc4000f8e0204 */
[----:B------:R-:W-:Y:S02]  /*29e0*/  @!UP0 UIADD3 UR8, UPT, UPT, UR8, -UR7, URZ ;  /* 0x8000000708088290 */ /* 0x000fe4000fffe0ff */
[----:B------:R-:W-:Y:S02]  /*29f0*/  @!UP0 UIMAD UR7, UR9, UR6, UR7 ;  /* 0x00000006090782a4 */ /* 0x000fe4000f8e0207 */
[----:B------:R-:W-:Y:S02]  /*2a00*/  @!UP0 UIMAD UR4, UR39, UR8, UR5 ;  /* 0x00000008270482a4 */ /* 0x000fe4000f8e0205 */
[----:B------:R-:W-:Y:S02]  /*2a10*/  UIMAD UR6, UR20, UR10, UR43 ;  /* 0x0000000a140672a4 */ /* 0x000fe4000f8e022b */
[----:B------:R-:W-:Y:S01]  /*2a20*/  UIMAD UR42, UR4, UR18, UR12 ;  /* 0x00000012042a72a4 */ /* 0x000fe2000f8e020c */
[----:B------:R-:W-:Y:S02]  /*2a30*/  @!UP0 UMOV UR5, UR7 ;  /* 0x0000000700058c82 */ /* 0x000fe40008000000 */
[----:B------:R-:W-:-:S12]  /*2a40*/  UIMAD UR43, UR5, UR20, UR6 ;  /* 0x00000014052b72a4 */ /* 0x000fd8000f8e0206 */
.L_x_38:
[----:B------:R-:W1:Y:S02]  /*2a50*/  LDCU UR4, c[0x0][0xb30] ;  /* 0x00016600ff0477ac */ /* 0x000e640008000800 */
[----:B-1----:R-:W-:-:S09]  /*2a60*/  UISETP.NE.AND UP0, UPT, UR4, 0x1, UPT ;  /* 0x000000010400788c */ /* 0x002fd2000bf05270 */
[----:B------:R-:W-:Y:S05]  /*2a70*/  BRA.U UP0, `(.L_x_39) ;  /* 0x0000000100447547 */ /* 0x000fea000b800000 */
[----:B------:R-:W1:Y:S01]  /*2a80*/  LDCU.128 UR8, c[0x0][0xb10] ;  /* 0x00016200ff0877ac */ /* 0x000e620008000c00 */
[----:B------:R-:W2:Y:S01]  /*2a90*/  LDCU UR12, c[0x0][0xb0c] ;  /* 0x00016180ff0c77ac */ /* 0x000ea20008000800 */
[----:B------:R-:W3:Y:S01]  /*2aa0*/  LDCU UR13, c[0x0][0xb20] ;  /* 0x00016400ff0d77ac */ /* 0x000ee20008000800 */
[----:B-1----:R-:W-:Y:S02]  /*2ab0*/  UIMAD.WIDE.U32 UR6, UR43, UR8, URZ ;  /* 0x000000082b0672a5 */ /* 0x002fe4000f8e00ff */
[----:B------:R-:W-:Y:S02]  /*2ac0*/  UIMAD.WIDE.U32 UR4, UR42, UR11, URZ ;  /* 0x0000000b2a0472a5 */ /* 0x000fe4000f8e00ff */
[----:B--2---:R-:W-:Y:S02]  /*2ad0*/  UISETP.NE.AND UP2, UPT, UR12, 0x1, UPT ;  /* 0x000000010c00788c */ /* 0x004fe4000bf45270 */
[----:B------:R-:W-:Y:S01]  /*2ae0*/  UISETP.NE.AND UP0, UPT, UR10, 0x1, UPT ;  /* 0x000000010a00788c */ /* 0x000fe2000bf05270 */
[----:B------:R-:W-:-:S02]  /*2af0*/  UMOV UR6, UR7 ;  /* 0x0000000700067c82 */ /* 0x000fc40008000000 */
[----:B------:R-:W-:Y:S01]  /*2b00*/  UMOV UR4, UR5 ;  /* 0x0000000500047c82 */ /* 0x000fe20008000000 */
[----:B------:R-:W-:Y:S02]  /*2b10*/  USHF.R.U32.HI UR6, URZ, UR9, UR6 ;  /* 0x00000009ff067299 */ /* 0x000fe40008011606 */
[----:B---3--:R-:W-:Y:S02]  /*2b20*/  USHF.R.U32.HI UR4, URZ, UR13, UR4 ;  /* 0x0000000dff047299 */ /* 0x008fe40008011604 */
[----:B------:R-:W-:Y:S02]  /*2b30*/  USEL UR5, UR43, UR6, !UP2 ;  /* 0x000000062b057287 */ /* 0x000fe4000d000000 */
[----:B------:R-:W-:-:S04]  /*2b40*/  USEL UR4, UR42, UR4, !UP0 ;  /* 0x000000042a047287 */ /* 0x000fc8000c000000 */
[----:B------:R-:W-:Y:S02]  /*2b50*/  UIADD3 UR6, UPT, UPT, UR5, -UR4, URZ ;  /* 0x8000000405067290 */ /* 0x000fe4000fffe0ff */
[----:B------:R-:W-:Y:S02]  /*2b60*/  UIADD3 UR4, UPT, UPT, -UR5, UR4, URZ ;  /* 0x0000000405047290 */ /* 0x000fe4000fffe1ff */
[----:B------:R-:W-:Y:S02]  /*2b70*/  UIMAD UR42, UR6, UR10, UR42 ;  /* 0x0000000a062a72a4 */ /* 0x000fe4000f8e022a */
[----:B------:R-:W-:-:S12]  /*2b80*/  UIMAD UR43, UR4, UR12, UR43 ;  /* 0x0000000c042b72a4 */ /* 0x000fd8000f8e022b */
.L_x_39:
[----:B------:R-:W-:Y:S01]  /*2b90*/  R2UR UR5, R91 ;  /* 0x000000005b0572ca */ /* 0x000fe200000e0000 */
[----:B------:R-:W-:Y:S01]  /*2ba0*/  UMOV UR30, UR34 ;  /* 0x00000022001e7c82 */ /* 0x000fe20008000000 */
[----:B------:R-:W-:Y:S02]  /*2bb0*/  R2UR UR4, R90 ;  /* 0x000000005a0472ca */ /* 0x000fe400000e0000 */
[----:B------:R-:W-:Y:S02]  /*2bc0*/  PLOP3.LUT P1, PT, PT, PT, PT, 0x80, 0x8 ;  /* 0x000000000008781c */ /* 0x000fe40003f2f070 */
[----:B------:R-:W-:-:S07]  /*2bd0*/  LOP3.LUT R2, R2, 0x1, RZ, 0x3c, !PT ;  /* 0x0000000102027812 */ /* 0x000fce00078e3cff */
[----:B------:R-:W-:Y:S02]  /*2be0*/  UIADD3 UR44, UPT, UPT, UR43, UR5, URZ ;  /* 0x000000052b2c7290 */ /* 0x000fe4000fffe0ff */
[----:B------:R-:W-:Y:S01]  /*2bf0*/  UIADD3 UR46, UPT, UPT, UR42, UR4, URZ ;  /* 0x000000042a2e7290 */ /* 0x000fe2000fffe0ff */
[----:B------:R-:W-:Y:S11]  /*2c00*/  BRA.U UP1, `(.L_x_40) ;  /* 0xffffffed01607547 */ /* 0x000ff6000b83ffff */
[----:B------:R-:W-:Y:S01]  /*2c10*/  UIADD3 UR24, UPT, UPT, UR24, 0xd8, URZ ;  /* 0x000000d818187890 */ /* 0x000fe2000fffe0ff */
[----:B------:R-:W-:-:S03]  /*2c20*/  SHF.L.U32 R5, R3, 0x1f, RZ ;  /* 0x0000001f03057819 */ /* 0x000fc600000006ff */
[----:B------:R-:W-:-:S09]  /*2c30*/  ULEA UR4, UR25, UR24, 0x3 ;  /* 0x0000001819047291 */ /* 0x000fd2000f8e18ff */
[----:B------:R-:W1:Y:S02]  /*2c40*/  SYNCS.PHASECHK.TRANS64.TRYWAIT P0, [UR4], R5 ;  /* 0x00000005ff0075a7 */ /* 0x000e640008001104 */
[----:B-1----:R-:W-:Y:S05]  /*2c50*/  @!P0 BRA `(.L_x_41) ;  /* 0x0000004c00348947 */ /* 0x002fea0003800000 */
.L_x_123:
[----:B------:R-:W-:-:S04]  /*2c60*/  UIADD3 UR4, UPT, UPT, UR25, 0x1, URZ ;  /* 0x0000000119047890 */ /* 0x000fc8000fffe0ff */
[----:B------:R-:W-:-:S04]  /*2c70*/  UISETP.NE.AND UP0, UPT, UR4, 0x1b, UPT ;  /* 0x0000001b0400788c */ /* 0x000fc8000bf05270 */
[----:B------:R-:W-:Y:S02]  /*2c80*/  USEL UR6, URZ, 0x1, UP0 ;  /* 0x00000001ff067887 */ /* 0x000fe40008000000 */
[----:B------:R-:W-:-:S04]  /*2c90*/  USEL UR4, UR4, URZ, UP0 ;  /* 0x000000ff04047287 */ /* 0x000fc80008000000 */
[----:B------:R-:W-:Y:S01]  /*2ca0*/  ULEA UR5, UR4, UR24, 0x3 ;  /* 0x0000001804057291 */ /* 0x000fe2000f8e18ff */
[----:B------:R-:W-:-:S04]  /*2cb0*/  LOP3.LUT R2, R3, UR6, RZ, 0x3c, !PT ;  /* 0x0000000603027c12 */ /* 0x000fc8000f8e3cff */
[----:B------:R-:W-:-:S04]  /*2cc0*/  SHF.L.U32 R3, R2, 0x1f, RZ ;  /* 0x0000001f02037819 */ /* 0x000fc800000006ff */
[----:B------:R-:W2:Y:S02]  /*2cd0*/  SYNCS.PHASECHK.TRANS64.TRYWAIT P0, [UR5], R3 ;  /* 0x00000003ff0075a7 */ /* 0x000ea40008001105 */
[----:B--2---:R-:W-:Y:S05]  /*2ce0*/  @!P0 BRA `(.L_x_42) ;  /* 0x0000004c00288947 */ /* 0x004fea0003800000 */
.L_x_125:
[----:B------:R-:W-:-:S04]  /*2cf0*/  UIADD3 UR4, UPT, UPT, UR4, 0x1, URZ ;  /* 0x0000000104047890 */ /* 0x000fc8000fffe0ff */
[----:B------:R-:W-:-:S04]  /*2d00*/  UISETP.NE.AND UP0, UPT, UR4, 0x1b, UPT ;  /* 0x0000001b0400788c */ /* 0x000fc8000bf05270 */
[----:B------:R-:W-:Y:S02]  /*2d10*/  USEL UR6, URZ, 0x1, UP0 ;  /* 0x00000001ff067887 */ /* 0x000fe40008000000 */
[----:B------:R-:W-:-:S04]  /*2d20*/  USEL UR4, UR4, URZ, UP0 ;  /* 0x000000ff04047287 */ /* 0x000fc80008000000 */
[----:B------:R-:W-:Y:S01]  /*2d30*/  ULEA UR5, UR4, UR24, 0x3 ;  /* 0x0000001804057291 */ /* 0x000fe2000f8e18ff */
[----:B------:R-:W-:-:S04]  /*2d40*/  LOP3.LUT R2, R2, UR6, RZ, 0x3c, !PT ;  /* 0x0000000602027c12 */ /* 0x000fc8000f8e3cff */
[----:B-1----:R-:W-:-:S04]  /*2d50*/  SHF.L.U32 R3, R2, 0x1f, RZ ;  /* 0x0000001f02037819 */ /* 0x002fc800000006ff */
[----:B------:R-:W1:Y:S02]  /*2d60*/  SYNCS.PHASECHK.TRANS64.TRYWAIT P0, [UR5], R3 ;  /* 0x00000003ff0075a7 */ /* 0x000e640008001105 */
[----:B-1----:R-:W-:Y:S05]  /*2d70*/  @!P0 BRA `(.L_x_43) ;  /* 0x0000004c001c8947 */ /* 0x002fea0003800000 */
.L_x_127:
        /* <DEDUP_REMOVED lines=9> */
.L_x_129:
        /* <DEDUP_REMOVED lines=9> */
.L_x_131:
        /* <DEDUP_REMOVED lines=9> */
.L_x_133:
        /* <DEDUP_REMOVED lines=9> */
.L_x_135:
        /* <DEDUP_REMOVED lines=9> */
.L_x_137:
        /* <DEDUP_REMOVED lines=9> */
.L_x_139:
        /* <DEDUP_REMOVED lines=9> */
.L_x_141:
        /* <DEDUP_REMOVED lines=9> */
.L_x_143:
        /* <DEDUP_REMOVED lines=9> */
.L_x_145:
        /* <DEDUP_REMOVED lines=9> */
.L_x_147:
        /* <DEDUP_REMOVED lines=9> */
.L_x_149:
        /* <DEDUP_REMOVED lines=9> */
.L_x_151:
        /* <DEDUP_REMOVED lines=9> */
.L_x_153:
        /* <DEDUP_REMOVED lines=9> */
.L_x_155:
        /* <DEDUP_REMOVED lines=9> */
.L_x_157:
        /* <DEDUP_REMOVED lines=9> */
.L_x_159:
        /* <DEDUP_REMOVED lines=9> */
.L_x_161:
        /* <DEDUP_REMOVED lines=9> */
.L_x_163:
        /* <DEDUP_REMOVED lines=9> */
.L_x_165:
        /* <DEDUP_REMOVED lines=9> */
.L_x_167:
        /* <DEDUP_REMOVED lines=9> */
.L_x_169:
        /* <DEDUP_REMOVED lines=9> */
.L_x_171:
        /* <DEDUP_REMOVED lines=9> */
.L_x_173:
[----:B------:R-:W-:-:S04]  /*3a70*/  UIADD3 UR4, UPT, UPT, UR4, 0x1, URZ ;  /* 0x0000000104047890 */ /* 0x000fc8000fffe0ff */
[----:B------:R-:W-:-:S04]  /*3a80*/  UISETP.NE.AND UP0, UPT, UR4, 0x1b, UPT ;  /* 0x0000001b0400788c */ /* 0x000fc8000bf05270 */
[----:B------:R-:W-:Y:S02]  /*3a90*/  USEL UR5, URZ, 0x1, UP0 ;  /* 0x00000001ff057887 */ /* 0x000fe40008000000 */
[----:B------:R-:W-:-:S04]  /*3aa0*/  USEL UR4, UR4, URZ, UP0 ;  /* 0x000000ff04047287 */ /* 0x000fc80008000000 */
[----:B------:R-:W-:Y:S01]  /*3ab0*/  ULEA UR4, UR4, UR24, 0x3 ;  /* 0x0000001804047291 */ /* 0x000fe2000f8e18ff */
[----:B-1----:R-:W-:-:S04]  /*3ac0*/  LOP3.LUT R3, R2, UR5, RZ, 0x3c, !PT ;  /* 0x0000000502037c12 */ /* 0x002fc8000f8e3cff */
[----:B------:R-:W-:Y:S01]  /*3ad0*/  SHF.L.U32 R3, R3, 0x1f, RZ ;  /* 0x0000001f03037819 */ /* 0x000fe200000006ff */
[----:B------:R-:W-:-:S07]  /*3ae0*/  IMAD.U32 R0, RZ, RZ, UR4 ;  /* 0x00000004ff007e24 */ /* 0x000fce000f8e00ff */
.L_x_67:
[----:B-1----:R1:W2:Y:S02]  /*3af0*/  SYNCS.PHASECHK.TRANS64.TRYWAIT P0, [R0+URZ], R3 ;  /* 0x00000003000075a7 */ /* 0x0022a400080011ff */
[----:B--2---:R-:W-:Y:S05]  /*3b00*/  @!P0 NANOSLEEP.SYNCS 0x989680 ;  /* 0x009896800000895d */ /* 0x004fea0003900000 */
[----:B------:R-:W2:Y:S02]  /*3b10*/  @!P0 SYNCS.PHASECHK.TRANS64 P0, [R0+URZ], R3 ;  /* 0x00000003000085a7 */ /* 0x000ea400080010ff */
[----:B--2---:R-:W-:Y:S05]  /*3b20*/  @P0 EXIT ;  /* 0x000000000000094d */ /* 0x004fea0003800000 */
[----:B------:R-:W-:Y:S05]  /*3b30*/  BRA `(.L_x_67) ;  /* 0xfffffffc00ec7947 */ /* 0x000fea000383ffff */
.L_x_22:
[----:B------:R-:W2:Y:S02]  /*3b40*/  S2UR UR4, SR_CgaCtaId ;  /* 0x00000000000479c3 */ /* 0x000ea40000008800 */
[----:B--2---:R-:W-:-:S04]  /*3b50*/  UISETP.NE.AND UP0, UPT, UR4, URZ, UPT ;  /* 0x000000ff0400728c */ /* 0x004fc8000bf05270 */
[----:B------:R-:W-:-:S09]  /*3b60*/  UISETP.NE.OR UP0, UPT, UR18, 0x1, UP0 ;  /* 0x000000011200788c */ /* 0x000fd20008705670 */
[----:B------:R-:W-:Y:S05]  /*3b70*/  BRA.U UP0, `(.L_x_68) ;  /* 0x0000000100b47547 */ /* 0x000fea000b800000 */
[----:B------:R-:W2:Y:S01]  /*3b80*/  S2UR UR5, SR_CgaCtaId ;  /* 0x00000000000579c3 */ /* 0x000ea20000008800 */
[----:B------:R-:W-:Y:S01]  /*3b90*/  UMOV UR4, 0x400 ;  /* 0x0000040000047882 */ /* 0x000fe20000000000 */
[----:B------:R-:W-:Y:S01]  /*3ba0*/  HFMA2 R3, -RZ, RZ, 0, 5.9604644775390625e-08 ;  /* 0x00000001ff037431 */ /* 0x000fe200000001ff */
[----:B------:R-:W-:Y:S01]  /*3bb0*/  ISETP.GE.U32.AND P0, PT, R2, 0x2, PT ;  /* 0x000000020200780c */ /* 0x000fe20003f06070 */
[----:B------:R-:W-:Y:S01]  /*3bc0*/  IMAD.MOV.U32 R8, RZ, RZ, RZ ;  /* 0x000000ffff087224 */ /* 0x000fe200078e00ff */
[----:B--2---:R-:W-:-:S04]  /*3bd0*/  ULEA UR4, UR5, UR4, 0x18 ;  /* 0x0000000405047291 */ /* 0x004fc8000f8ec0ff */
[----:B------:R-:W-:Y:S02]  /*3be0*/  UIADD3 UR5, UPT, UPT, UR4, 0x1d8, URZ ;  /* 0x000001d804057890 */ /* 0x000fe4000fffe0ff */
[----:B------:R-:W-:Y:S02]  /*3bf0*/  UIADD3 UR8, UPT, UPT, UR4, 0x1d0, URZ ;  /* 0x000001d004087890 */ /* 0x000fe4000fffe0ff */
[----:B------:R-:W-:-:S12]  /*3c00*/  UPRMT UR5, URZ, 0x654, UR5 ;  /* 0x00000654ff057896 */ /* 0x000fd80008000005 */
.L_x_71:
[----:B------:R-:W-:Y:S01]  /*3c10*/  SHF.L.U32 R7, R3, 0x1f, RZ ;  /* 0x0000001f03077819 */ /* 0x000fe200000006ff */
[----:B------:R-:W-:Y:S02]  /*3c20*/  IMAD.U32 R9, RZ, RZ, UR8 ;  /* 0x00000008ff097e24 */ /* 0x000fe4000f8e00ff */
[----:B------:R-:W-:Y:S01]  /*3c30*/  @!P0 IMAD.MOV.U32 R5, RZ, RZ, 0x10 ;  /* 0x00000010ff058424 */ /* 0x000fe200078e00ff */
[----:B------:R-:W2:Y:S02]  /*3c40*/  SYNCS.PHASECHK.TRANS64.TRYWAIT P1, [UR4+0x1d8], R7 ;  /* 0x0001d807ff0075a7 */ /* 0x000ea40008021104 */
[----:B------:R-:W-:-:S04]  /*3c50*/  PRMT R9, R2, 0x654, R9 ;  /* 0x0000065402097816 */ /* 0x000fc80000000009 */
[----:B------:R-:W-:Y:S01]  /*3c60*/  SEL R0, R9, R0, !P0 ;  /* 0x0000000009007207 */ /* 0x000fe20004000000 */
[----:B--2---:R-:W-:Y:S06]  /*3c70*/  @!P1 BRA `(.L_x_69) ;  /* 0x00000044009c9947 */ /* 0x004fec0003800000 */
.L_x_175:
[----:B------:R-:W-:Y:S01]  /*3c80*/  UIADD3 UR6, UPT, UPT, UR4, 0x210, URZ ;  /* 0x0000021004067890 */ /* 0x000fe2000fffe0ff */
[----:B------:R3:W-:Y:S01]  /*3c90*/  @!P0 SYNCS.ARRIVE.TRANS64.RED RZ, [R0+URZ], R5 ;  /* 0x0000000500ff89a7 */ /* 0x0007e200080004ff */
[----:B------:R-:W-:Y:S01]  /*3ca0*/  UIADD3 UR7, UPT, UPT, UR4, 0x1d0, URZ ;  /* 0x000001d004077890 */ /* 0x000fe2000fffe0ff */
[----:B------:R-:W-:-:S08]  /*3cb0*/  LOP3.LUT R3, R3, 0x1, RZ, 0x3c, !PT ;  /* 0x0000000103037812 */ /* 0x000fd000078e3cff */
[----:B------:R-:W-:Y:S06]  /*3cc0*/  UGETNEXTWORKID.BROADCAST [UR6], [UR7] ;  /* 0x00000000060073ca */ /* 0x000fec0008000100 */
[----:B---3--:R-:W-:-:S04]  /*3cd0*/  SHF.L.U32 R5, R8, 0x1f, RZ ;  /* 0x0000001f08057819 */ /* 0x008fc800000006ff */
[----:B------:R-:W3:Y:S02]  /*3ce0*/  SYNCS.PHASECHK.TRANS64.TRYWAIT P1, [UR4+0x1d0], R5 ;  /* 0x0001d005ff0075a7 */ /* 0x000ee40008021104 */
[----:B---3--:R-:W-:Y:S05]  /*3cf0*/  @!P1 BRA `(.L_x_70) ;  /* 0x0000004400949947 */ /* 0x008fea0003800000 */
.L_x_177:
[----:B--2---:R-:W2:Y:S01]  /*3d00*/  LDS.128 R4, [UR4+0x210] ;  /* 0x00021004ff047984 */ /* 0x004ea20008000c00 */
[----:B------:R-:W-:Y:S01]  /*3d10*/  LOP3.LUT R8, R8, 0x1, RZ, 0x3c, !PT ;  /* 0x0000000108087812 */ /* 0x000fe200078e3cff */
[----:B------:R-:W-:Y:S01]  /*3d20*/  @!PT LDS RZ, [RZ] ;  /* 0x00000000fffff984 */ /* 0x000fe20000000800 */
[----:B------:R-:W-:Y:S01]  /*3d30*/  @!PT LDS RZ, [RZ] ;  /* 0x00000000fffff984 */ /* 0x000fe20000000800 */
[----:B------:R-:W-:Y:S01]  /*3d40*/  @!PT LDS RZ, [RZ] ;  /* 0x00000000fffff984 */ /* 0x000fe20000000800 */
[----:B------:R-:W-:Y:S01]  /*3d50*/  @!PT LDS RZ, [RZ] ;  /* 0x00000000fffff984 */ /* 0x000fe20000000800 */
[----:B------:R3:W-:Y:S06]  /*3d60*/  MEMBAR.ALL.CTA ;  /* 0x0000000000007992 */ /* 0x0007ec0000008000 */
[----:B---3--:R-:W3:Y:S02]  /*3d70*/  FENCE.VIEW.ASYNC.S ;  /* 0x00000000000073c6 */ /* 0x008ee40000000000 */
[----:B---3--:R-:W-:Y:S01]  /*3d80*/  SYNCS.ARRIVE.TRANS64.RED.A1T0 RZ, [UR5], RZ ;  /* 0x000000ffffff79a7 */ /* 0x008fe20008100405 */
[----:B--2---:R-:W-:-:S13]  /*3d90*/  LOP3.LUT P1, RZ, R6, 0x1, RZ, 0xc0, !PT ;  /* 0x0000000106ff7812 */ /* 0x004fda000782c0ff */
[----:B------:R-:W-:Y:S05]  /*3da0*/  @P1 BRA `(.L_x_71) ;  /* 0xfffffffc00981947 */ /* 0x000fea000383ffff */
[----:B------:R-:W-:-:S04]  /*3db0*/  SHF.L.U32 R0, R3, 0x1f, RZ ;  /* 0x0000001f03007819 */ /* 0x000fc800000006ff */
[----:B------:R-:W2:Y:S02]  /*3dc0*/  SYNCS.PHASECHK.TRANS64 P0, [UR4+0x1d8], R0 ;  /* 0x0001d800ff0075a7 */ /* 0x000ea40008001004 */
[----:B-12---:R-:W-:Y:S05]  /*3dd0*/  @P0 EXIT ;  /* 0x000000000000094d */ /* 0x006fea0003800000 */
[----:B------:R-:W-:-:S07]  /*3de0*/  MOV R0, UR4 ;  /* 0x0000000400007c02 */ /* 0x000fce0008000f00 */
.L_x_72:
[----:B-1----:R-:W-:-:S04]  /*3df0*/  SHF.L.U32 R5, R3, 0x1f, RZ ;  /* 0x0000001f03057819 */ /* 0x002fc800000006ff */
[----:B------:R1:W2:Y:S03]  /*3e00*/  SYNCS.PHASECHK.TRANS64.TRYWAIT P0, [R0+URZ+0x1d8], R5 ;  /* 0x0001d805000075a7 */ /* 0x0002a600080011ff */
[----:B--2---:R-:W-:Y:S05]  /*3e10*/  @!P0 NANOSLEEP.SYNCS 0x989680 ;  /* 0x009896800000895d */ /* 0x004fea0003900000 */
[----:B------:R-:W2:Y:S02]  /*3e20*/  @!P0 SYNCS.PHASECHK.TRANS64 P0, [R0+URZ+0x1d8], R5 ;  /* 0x0001d805000085a7 */ /* 0x000ea400080010ff */
[----:B--2---:R-:W-:Y:S05]  /*3e30*/  @P0 EXIT ;  /* 0x000000000000094d */ /* 0x004fea0003800000 */
[----:B------:R-:W-:Y:S05]  /*3e40*/  BRA `(.L_x_72) ;  /* 0xfffffffc00e87947 */ /* 0x000fea000383ffff */
.L_x_68:
[----:B------:R-:W-:Y:S05]  /*3e50*/  BRA.U UP4, `(.L_x_73) ;  /* 0x0000000d04507547 */ /* 0x000fea000b800000 */
[----:B------:R-:W2:Y:S01]  /*3e60*/  S2UR UR7, SR_CgaCtaId ;  /* 0x00000000000779c3 */ /* 0x000ea20000008800 */
[----:B------:R-:W-:Y:S01]  /*3e70*/  UMOV UR4, 0x40 ;  /* 0x0000004000047882 */ /* 0x000fe20000000000 */
[----:B------:R-:W-:Y:S01]  /*3e80*/  NOP ;  /* 0x0000000000007918 */ /* 0x000fe20000000000 */
[----:B------:R-:W-:Y:S01]  /*3e90*/  UMOV UR6, 0x400 ;  /* 0x0000040000067882 */ /* 0x000fe20000000000 */
[----:B--2---:R-:W-:Y:S02]  /*3ea0*/  ULEA UR5, UR7, UR4, 0x18 ;  /* 0x0000000407057291 */ /* 0x004fe4000f8ec0ff */
[----:B------:R-:W-:-:S07]  /*3eb0*/  ULEA UR6, UR7, UR6, 0x18 ;  /* 0x0000000607067291 */ /* 0x000fce000f8ec0ff */
[----:B------:R-:W2:Y:S02]  /*3ec0*/  LDS.U8 R2, [UR5+0x1c] ;  /* 0x00001c05ff027984 */ /* 0x000ea40008000000 */
[----:B--2---:R-:W-:-:S13]  /*3ed0*/  ISETP.NE.AND P0, PT, R2, RZ, PT ;  /* 0x000000ff0200720c */ /* 0x004fda0003f05270 */
[----:B------:R-:W-:Y:S05]  /*3ee0*/  @P0 BRA `(.L_x_74) ;  /* 0x0000000000580947 */ /* 0x000fea0003800000 */
[----:B------:R-:W-:-:S13]  /*3ef0*/  ELECT P0, URZ, PT ;  /* 0x0000000000ff782f */ /* 0x000fda0003800000 */
[----:B------:R-:W-:Y:S05]  /*3f00*/  @!P0 BRA `(.L_x_75) ;  /* 0x0000000000608947 */ /* 0x000fea0003800000 */
[----:B------:R-:W-:Y:S01]  /*3f10*/  UMOV UR4, 0x10 ;  /* 0x0000001000047882 */ /* 0x000fe20000000000 */
[----:B------:R-:W-:Y:S01]  /*3f20*/  HFMA2 R2, -RZ, RZ, 0, 5.9604644775390625e-08 ;  /* 0x00000001ff027431 */ /* 0x000fe200000001ff */
[----:B------:R-:W-:-:S03]  /*3f30*/  MOV R3, 0xffff ;  /* 0x0000ffff00037802 */ /* 0x000fc60000000f00 */
[----:B------:R-:W-:Y:S04]  /*3f40*/  DEPBAR.LE SB2, 0x36 ;  /* 0x0000ad800000791a */ /* 0x000fe80000000000 */
[----:B------:R-:W2:Y:S02]  /*3f50*/  UTCATOMSWS.FIND_AND_SET.ALIGN UP0, UR4, UR4 ;  /* 0x00000004000475e3 */ /* 0x000ea40008000800 */
[----:B--2---:R-:W-:Y:S01]  /*3f60*/  MOV R4, UR4 ;  /* 0x0000000400047c02 */ /* 0x004fe20008000f00 */
[----:B------:R-:W-:Y:S06]  /*3f70*/  BRA.U UP0, `(.L_x_76) ;  /* 0x0000000100187547 */ /* 0x000fec000b800000 */
.L_x_77:
[----:B------:R-:W-:Y:S05]  /*3f80*/  NANOSLEEP 0x64 ;  /* 0x000000640000795d */ /* 0x000fea0003800000 */
[----:B------:R-:W-:-:S05]  /*3f90*/  UMOV UR4, 0x10 ;  /* 0x0000001000047882 */ /* 0x000fca0000000000 */
[----:B------:R-:W-:Y:S04]  /*3fa0*/  DEPBAR.LE SB2, 0x36 ;  /* 0x0000ad800000791a */ /* 0x000fe80000000000 */
[----:B------:R-:W2:Y:S02]  /*3fb0*/  UTCATOMSWS.FIND_AND_SET.ALIGN UP0, UR4, UR4 ;  /* 0x00000004000475e3 */ /* 0x000ea40008000800 */
[----:B--2---:R-:W-:Y:S01]  /*3fc0*/  MOV R4, UR4 ;  /* 0x0000000400047c02 */ /* 0x004fe20008000f00 */
[----:B------:R-:W-:Y:S05]  /*3fd0*/  BRA.U !UP0, `(.L_x_77) ;  /* 0xfffffffd08e87547 */ /* 0x000fea000b83ffff */
.L_x_76:
[-C--:B------:R-:W-:Y:S02]  /*3fe0*/  SHF.L.U32 R3, R3, R4.reuse, RZ ;  /* 0x0000000403037219 */ /* 0x080fe400000006ff */
[----:B------:R-:W-:Y:S01]  /*3ff0*/  SHF.L.U32 R2, R2, R4, RZ ;  /* 0x0000000402027219 */ /* 0x000fe200000006ff */
[----:B------:R-:W-:Y:S02]  /*4000*/  IMAD.SHL.U32 R4, R4, 0x20, RZ ;  /* 0x0000002004047824 */ /* 0x000fe400078e00ff */
[----:B------:R2:W-:Y:S04]  /*4010*/  ATOMS.OR RZ, [UR5+0x14], R3 ;  /* 0x00001403ffff798c */ /* 0x0005e8000b000005 */
[----:B------:R2:W-:Y:S04]  /*4020*/  ATOMS.OR RZ, [UR5+0x18], R2 ;  /* 0x00001802ffff798c */ /* 0x0005e8000b000005 */
[----:B------:R2:W-:Y:S01]  /*4030*/  STS [UR6+0x220], R4 ;  /* 0x00022004ff007988 */ /* 0x0005e20008000806 */
[----:B------:R-:W-:Y:S05]  /*4040*/  BRA `(.L_x_75) ;  /* 0x0000000000107947 */ /* 0x000fea0003800000 */
.L_x_74:
[----:B------:R-:W-:-:S05]  /*4050*/  MOV R2, 0xffffffff ;  /* 0xffffffff00027802 */ /* 0x000fca0000000f00 */
[----:B------:R2:W-:Y:S02]  /*4060*/  STS [UR6+0x220], R2 ;  /* 0x00022002ff007988 */ /* 0x0005e40008000806 */
[----:B--2---:R-:W-:Y:S02]  /*4070*/  MOV R2, 0x4090 ;  /* 0x0000409000027802 */ /* 0x004fe40000000f00 */
[----:B-1---5:R-:W-:Y:S05]  /*4080*/  CALL.REL.NOINC `($__internal_1_$__cuda_sm10x_tcgen05_guardrail_trap_phase_invalid_during_alloc) ;  /* 0x0000004400d87944 */ /* 0x022fea0003c00000 */
.L_x_75:
[----:B------:R-:W-:Y:S05]  /*4090*/  WARPSYNC.ALL ;  /* 0x0000000000007948 */ /* 0x000fea0003800000 */
[----:B------:R-:W3:Y:S01]  /*40a0*/  S2UR UR4, SR_CgaCtaId ;  /* 0x00000000000479c3 */ /* 0x000ee20000008800 */
[----:B------:R-:W-:Y:S01]  /*40b0*/  UMOV UR18, 0x400 ;  /* 0x0000040000127882 */ /* 0x000fe20000000000 */
[----:B------:R-:W-:-:S06]  /*40c0*/  NOP ;  /* 0x0000000000007918 */ /* 0x000fcc0000000000 */
[----:B------:R-:W-:Y:S06]  /*40d0*/  BAR.ARV 0x6, 0xa0 ;  /* 0x0182800000007b1d */ /* 0x000fec0000002000 */
[----:B------:R-:W4:Y:S01]  /*40e0*/  LDCU.64 UR6, c[0x0][0x388] ;  /* 0x00007100ff0677ac */ /* 0x000f220008000a00 */
[----:B------:R-:W-:Y:S01]  /*40f0*/  LOP3.LUT R0, R0, 0xffff, RZ, 0xc0, !PT ;  /* 0x0000ffff00007812 */ /* 0x000fe200078ec0ff */
[----:B------:R-:W-:Y:S02]  /*4100*/  IMAD.MOV.U32 R9, RZ, RZ, 0x1 ;  /* 0x00000001ff097424 */ /* 0x000fe400078e00ff */
[----:B------:R-:W-:Y:S01]  /*4110*/  IMAD.MOV.U32 R8, RZ, RZ, RZ ;  /* 0x000000ffff087224 */ /* 0x000fe200078e00ff */
[----:B------:R-:W-:Y:S01]  /*4120*/  R2UR UR19, R0 ;  /* 0x00000000001372ca */ /* 0x000fe200000e0000 */
[----:B--2---:R-:W-:Y:S01]  /*4130*/  IMAD.MOV.U32 R3, RZ, RZ, RZ ;  /* 0x000000ffff037224 */ /* 0x004fe200078e00ff */
[----:B------:R-:W-:Y:S01]  /*4140*/  UMOV UR22, URZ ;  /* 0x000000ff00167c82 */ /* 0x000fe20008000000 */
[----:B------:R-:W-:Y:S01]  /*4150*/  UMOV UR17, URZ ;  /* 0x000000ff00117c82 */ /* 0x000fe20008000000 */
[----:B------:R-:W-:Y:S01]  /*4160*/  UMOV UR26, 0x0 ;  /* 0x00000000001a7882 */ /* 0x000fe20000000000 */
[----:B---3--:R-:W-:Y:S01]  /*4170*/  ULEA UR18, UR4, UR18, 0x18 ;  /* 0x0000001204127291 */ /* 0x008fe2000f8ec0ff */
[----:B------:R-:W-:Y:S01]  /*4180*/  UMOV UR27, 0x4100010 ;  /* 0x04100010001b7882 */ /* 0x000fe20000000000 */
[----:B------:R-:W-:-:S02]  /*4190*/  UMOV UR24, 0x0 ;  /* 0x0000000000187882 */ /* 0x000fc40000000000 */
[----:B------:R-:W-:Y:S01]  /*41a0*/  UIADD3 UR29, UPT, UPT, UR18, 0x1d8, URZ ;  /* 0x000001d8121d7890 */ /* 0x000fe2000fffe0ff */
[----:B------:R-:W-:Y:S01]  /*41b0*/  UMOV UR25, 0x4100010 ;  /* 0x0410001000197882 */ /* 0x000fe20000000000 */
[----:B----4-:R-:W-:-:S03]  /*41c0*/  UIADD3 UR4, UPT, UPT, UR6, 0x3f, URZ ;  /* 0x0000003f06047890 */ /* 0x010fc6000fffe0ff */
[----:B------:R-:W2:Y:S01]  /*41d0*/  LDS R2, [UR18+0x220] ;  /* 0x00022012ff027984 */ /* 0x000ea20008000800 */
[----:B------:R-:W3:Y:S01]  /*41e0*/  LDCU UR6, c[0x0][0x390] ;  /* 0x00007200ff0677ac */ /* 0x000ee20008000800 */
[----:B------:R-:W-:Y:S02]  /*41f0*/  USHF.R.S32.HI UR5, URZ, 0x1f, UR4 ;  /* 0x0000001fff057899 */ /* 0x000fe40008011404 */
[----:B------:R-:W-:Y:S02]  /*4200*/  UPRMT UR29, URZ, 0x654, UR29 ;  /* 0x00000654ff1d7896 */ /* 0x000fe4000800001d */
[----:B------:R-:W-:Y:S02]  /*4210*/  ULEA.HI UR4, UR5, UR4, URZ, 0x6 ;  /* 0x0000000405047291 */ /* 0x000fe4000f8f30ff */
[----:B------:R-:W-:Y:S02]  /*4220*/  UIADD3 UR5, UPT, UPT, UR18, 0x2600, URZ ;  /* 0x0000260012057890 */ /* 0x000fe4000fffe0ff */
[----:B------:R-:W-:-:S02]  /*4230*/  USHF.R.S32.HI UR4, URZ, 0x6, UR4 ;  /* 0x00000006ff047899 */ /* 0x000fc40008011404 */
[----:B------:R-:W-:Y:S02]  /*4240*/  USHF.R.U32.HI UR5, URZ, 0x4, UR5 ;  /* 0x00000004ff057899 */ /* 0x000fe40008011605 */
[----:B------:R-:W-:Y:S02]  /*4250*/  UIMAD UR7, UR4, UR7, URZ ;  /* 0x00000007040772a4 */ /* 0x000fe4000f8e02ff */
[----:B------:R-:W-:Y:S02]  /*4260*/  UIADD3 UR4, UPT, UPT, UR18, 0x1d600, URZ ;  /* 0x0001d60012047890 */ /* 0x000fe4000fffe0ff */
[----:B------:R-:W-:Y:S02]  /*4270*/  ULOP3.LUT UR5, UR5, 0x3fff, URZ, 0xc0, !UPT ;  /* 0x00003fff05057892 */ /* 0x000fe4000f8ec0ff */
[----:B------:R-:W-:Y:S02]  /*4280*/  USHF.R.U32.HI UR4, URZ, 0x4, UR4 ;  /* 0x00000004ff047899 */ /* 0x000fe40008011604 */
[----:B------:R-:W-:-:S02]  /*4290*/  ULOP3.LUT UR20, UR5, 0x10000, URZ, 0xfc, !UPT ;  /* 0x0001000005147892 */ /* 0x000fc4000f8efcff */
[----:B------:R-:W-:Y:S02]  /*42a0*/  ULOP3.LUT UR21, UR4, 0x3fff, URZ, 0xc0, !UPT ;  /* 0x00003fff04157892 */ /* 0x000fe4000f8ec0ff */
[----:B---3--:R-:W-:Y:S02]  /*42b0*/  UIMAD UR4, UR7, UR6, URZ ;  /* 0x00000006070472a4 */ /* 0x008fe4000f8e02ff */
[----:B------:R-:W-:Y:S02]  /*42c0*/  ULOP3.LUT UR21, UR21, 0x10000, URZ, 0xfc, !UPT ;  /* 0x0001000015157892 */ /* 0x000fe4000f8efcff */
[----:B------:R-:W-:Y:S02]  /*42d0*/  UIADD3 UR28, UPT, UPT, UR4, -0x1, URZ ;  /* 0xffffffff041c7890 */ /* 0x000fe4000fffe0ff */
[----:B------:R-:W-:Y:S01]  /*42e0*/  UISETP.GE.AND UP3, UPT, UR4, 0x1, UPT ;  /* 0x000000010400788c */ /* 0x000fe2000bf66270 */
[C---:B--2---:R-:W-:Y:S01]  /*42f0*/  VIADD R5, R2.reuse, 0x40 ;  /* 0x0000004002057836 */ /* 0x044fe20000000000 */
[----:B------:R-:W-:-:S04]  /*4300*/  LOP3.LUT R4, R2, 0xffff, RZ, 0xc0, !PT ;  /* 0x0000ffff02047812 */ /* 0x000fc800078ec0ff */
[----:B------:R-:W-:-:S05]  /*4310*/  LOP3.LUT R5, R5, 0xffff, RZ, 0xc0, !PT ;  /* 0x0000ffff05057812 */ /* 0x000fca00078ec0ff */
[----:B------:R2:W-:Y:S02]  /*4320*/  STL.64 [R1], R4 ;  /* 0x0000000401007387 */ /* 0x0005e40000100a00 */
.L_x_84:
[----:B--2---:R-:W-:-:S04]  /*4330*/  SHF.L.U32 R5, R8, 0x1f, RZ ;  /* 0x0000001f08057819 */ /* 0x004fc800000006ff */
[----:B------:R-:W2:Y:S02]  /*4340*/  SYNCS.PHASECHK.TRANS64.TRYWAIT P0, [UR18+0x1d0], R5 ;  /* 0x0001d005ff0075a7 */ /* 0x000ea40008001112 */
[----:B--23--:R-:W-:Y:S05]  /*4350*/  @!P0 BRA `(.L_x_78) ;  /* 0x0000004000148947 */ /* 0x00cfea0003800000 */
.L_x_179:
[----:B--2---:R-:W2:Y:S01]  /*4360*/  LDS.128 R4, [UR18+0x210] ;  /* 0x00021012ff047984 */ /* 0x004ea20008000c00 */
[----:B------:R-:W-:Y:S01]  /*4370*/  ULEA UR23, UR22, UR18, 0x3 ;  /* 0x0000001216177291 */ /* 0x000fe2000f8e18ff */
[----:B------:R-:W-:Y:S01]  /*4380*/  SHF.L.U32 R0, R9, 0x1f, RZ ;  /* 0x0000001f09007819 */ /* 0x000fe200000006ff */
[----:B------:R-:W-:Y:S01]  /*4390*/  @!PT LDS RZ, [RZ] ;  /* 0x00000000fffff984 */ /* 0x000fe20000000800 */
[----:B------:R-:W-:Y:S01]  /*43a0*/  @!PT LDS RZ, [RZ] ;  /* 0x00000000fffff984 */ /* 0x000fe20000000800 */
[----:B------:R-:W-:Y:S01]  /*43b0*/  @!PT LDS RZ, [RZ] ;  /* 0x00000000fffff984 */ /* 0x000fe20000000800 */
[----:B------:R-:W-:Y:S01]  /*43c0*/  @!PT LDS RZ, [RZ] ;  /* 0x00000000fffff984 */ /* 0x000fe20000000800 */
[----:B------:R3:W-:Y:S06]  /*43d0*/  MEMBAR.ALL.CTA ;  /* 0x0000000000007992 */ /* 0x0007ec0000008000 */
[----:B---3--:R-:W3:Y:S02]  /*43e0*/  FENCE.VIEW.ASYNC.S ;  /* 0x00000000000073c6 */ /* 0x008ee40000000000 */
[----:B---3--:R-:W-:Y:S01]  /*43f0*/  SYNCS.ARRIVE.TRANS64.RED.A1T0 RZ, [UR29], RZ ;  /* 0x000000ffffff79a7 */ /* 0x008fe2000810041d */
[----:B------:R-:W3:Y:S01]  /*4400*/  SYNCS.PHASECHK.TRANS64.TRYWAIT P0, [UR23+0x1f0], R0 ;  /* 0x0001f000ff0075a7 */ /* 0x000ee20008001117 */
[----:B--2---:R-:W-:Y:S01]  /*4410*/  LOP3.LUT P2, RZ, R6, 0x1, RZ, 0xc0, !PT ;  /* 0x0000000106ff7812 */ /* 0x004fe2000784c0ff */
[----:B---3--:R-:W-:-:S12]  /*4420*/  @!P0 BRA `(.L_x_79) ;  /* 0x0000003c00f88947 */ /* 0x008fd80003800000 */
.L_x_181:
[----:B------:R-:W-:Y:S05]  /*4430*/  BRA.U !UP3, `(.L_x_80) ;  /* 0x000000010bc87547 */ /* 0x000fea000b800000 */
[----:B--2---:R-:W-:Y:S01]  /*4440*/  IMAD.U32 R0, RZ, RZ, UR22 ;  /* 0x00000016ff007e24 */ /* 0x004fe2000f8e00ff */
[----:B------:R-:W-:-:S04]  /*4450*/  ULEA UR4, UR17, UR18, 0x3 ;  /* 0x0000001211047291 */ /* 0x000fc8000f8e18ff */
[----:B------:R-:W-:Y:S02]  /*4460*/  LEA R4, R0, R1, 0x2 ;  /* 0x0000000100047211 */ /* 0x000fe400078e10ff */
[----:B------:R-:W-:-:S04]  /*4470*/  SHF.L.U32 R0, R3, 0x1f, RZ ;  /* 0x0000001f03007819 */ /* 0x000fc800000006ff */
[----:B------:R-:W5:Y:S01]  /*4480*/  LDL R4, [R4] ;  /* 0x0000000004047983 */ /* 0x000f620000100800 */
[----:B------:R2:W3:Y:S01]  /*4490*/  SYNCS.PHASECHK.TRANS64.TRYWAIT P1, [UR4], R0 ;  /* 0x00000000ff0075a7 */ /* 0x0004e20008021104 */
[----:B------:R-:W-:Y:S01]  /*44a0*/  UPLOP3.LUT UP2, UPT, UPT, UPT, UPT, 0x40, 0x4 ;  /* 0x000000000004789c */ /* 0x000fe20003f4e870 */
[----:B------:R-:W-:Y:S01]  /*44b0*/  UMOV UR15, UR28 ;  /* 0x0000001c000f7c82 */ /* 0x000fe20008000000 */
[----:B------:R-:W-:-:S09]  /*44c0*/  UMOV UR8, UR17 ;  /* 0x0000001100087c82 */ /* 0x000fd20008000000 */
.L_x_83:
[----:B------:R-:W-:Y:S01]  /*44d0*/  ULEA UR16, UR8, UR18, 0x3 ;  /* 0x0000001208107291 */ /* 0x000fe2000f8e18ff */
[----:B--234-:R-:W-:Y:S11]  /*44e0*/  @P1 BRA `(.L_x_81) ;  /* 0x00000000000c1947 */ /* 0x01cff60003800000 */
[----:B------:R-:W-:Y:S04]  /*44f0*/  SHF.L.U32 R5, R3, 0x1f, RZ ;  /* 0x0000001f03057819 */ /* 0x000fe800000006ff */
[----:B------:R-:W3:Y:S02]  /*4500*/  SYNCS.PHASECHK.TRANS64.TRYWAIT P0, [UR16], R5 ;  /* 0x00000005ff0075a7 */ /* 0x000ee40008001110 */
[----:B---3--:R-:W-:Y:S05]  /*4510*/  @!P0 BRA `(.L_x_82) ;  /* 0x0000003c00d48947 */ /* 0x008fea0003800000 */
.L_x_81:
[----:B------:R-:W-:Y:S01]  /*4520*/  UISETP.NE.AND UP0, UPT, UR15, URZ, UPT ;  /* 0x000000ff0f00728c */ /* 0x000fe2000bf05270 */
[----:B------:R-:W-:Y:S01]  /*4530*/  PLOP3.LUT P1, PT, PT, PT, PT, 0x80, 0x8 ;  /* 0x000000000008781c */ /* 0x000fe20003f2f070 */
[----:B------:R-:W-:Y:S02]  /*4540*/  UIADD3 UR4, UPT, UPT, UR8, 0x1, URZ ;  /* 0x0000000108047890 */ /* 0x000fe4000fffe0ff */
[----:B------:R-:W-:Y:S02]  /*4550*/  ULEA UR10, UR8, UR21, 0x8 ;  /* 0x00000015080a7291 */ /* 0x000fe4000f8e40ff */
[----:B------:R-:W-:Y:S01]  /*4560*/  UISETP.NE.AND UP1, UPT, UR4, 0x1b, UPT ;  /* 0x0000001b0400788c */ /* 0x000fe2000bf25270 */
[----:B------:R-:W-:Y:S01]  /*4570*/  PLOP3.LUT P0, PT, PT, PT, UP0, 0x80, 0x8 ;  /* 0x000000000008781c */ /* 0x000fe20003f0f008 */
[----:B------:R-:W-:Y:S02]  /*4580*/  ULEA UR8, UR8, UR20, 0x8 ;  /* 0x0000001408087291 */ /* 0x000fe4000f8e40ff */
[----:B------:R-:W-:Y:S02]  /*4590*/  USEL UR5, URZ, 0x1, UP1 ;  /* 0x00000001ff057887 */ /* 0x000fe40008800000 */
[----:B------:R-:W-:Y:S02]  /*45a0*/  USEL UR17, UR4, URZ, UP1 ;  /* 0x000000ff04117287 */ /* 0x000fe40008800000 */
[----:B------:R-:W-:Y:S02]  /*45b0*/  UIADD3 UR12, UPT, UPT, UR10, 0x2, URZ ;  /* 0x000000020a0c7890 */ /* 0x000fe4000fffe0ff */
[----:B------:R-:W-:Y:S01]  /*45c0*/  @UP0 ULEA UR4, UR17, UR18, 0x3 ;  /* 0x0000001211040291 */ /* 0x000fe2000f8e18ff */
[----:B------:R-:W-:Y:S01]  /*45d0*/  LOP3.LUT R3, R3, UR5, RZ, 0x3c, !PT ;  /* 0x0000000503037c12 */ /* 0x000fe2000f8e3cff */
[----:B------:R-:W-:Y:S02]  /*45e0*/  UIADD3 UR6, UPT, UPT, UR8, 0x2, URZ ;  /* 0x0000000208067890 */ /* 0x000fe4000fffe0ff */
[----:B------:R-:W-:Y:S01]  /*45f0*/  UIADD3 UR5, UPT, UPT, UR16, 0xd8, URZ ;  /* 0x000000d810057890 */ /* 0x000fe2000fffe0ff */
[----:B--2---:R-:W-:Y:S01]  /*4600*/  @P0 SHF.L.U32 R0, R3, 0x1f, RZ ;  /* 0x0000001f03000819 */ /* 0x004fe200000006ff */
[----:B------:R-:W-:Y:S01]  /*4610*/  UMOV UR11, 0x80004020 ;  /* 0x80004020000b7882 */ /* 0x000fe20000000000 */
[----:B------:R-:W-:Y:S01]  /*4620*/  UMOV UR9, 0x80004020 ;  /* 0x8000402000097882 */ /* 0x000fe20000000000 */
[----:B------:R-:W-:Y:S01]  /*4630*/  UMOV UR13, 0x80004020 ;  /* 0x80004020000d7882 */ /* 0x000fe20000000000 */
[----:B------:R4:W2:Y:S01]  /*4640*/  @P0 SYNCS.PHASECHK.TRANS64.TRYWAIT P1, [UR4], R0 ;  /* 0x00000000ff0005a7 */ /* 0x0008a20008021104 */
[----:B------:R-:W-:Y:S11]  /*4650*/  ELECT P0, URZ, PT ;  /* 0x0000000000ff782f */ /* 0x000ff60003800000 */
[----:B------:R-:W-:Y:S02]  /*4660*/  @!UPT UIADD3 URZ, UPT, UPT, URZ, URZ, URZ ;  /* 0x000000fffffff290 */ /* 0x000fe4000fffe0ff */
[C---:B-----5:R-:W-:Y:S02]  /*4670*/  @P0 R2UR.BROADCAST UR4, R4.reuse ;  /* 0x00000000040402ca */ /* 0x060fe400008e0000 */
[----:B------:R-:W-:Y:S11]  /*4680*/  ELECT P0, URZ, PT ;  /* 0x0000000000ff782f */ /* 0x000ff60003800000 */
[----:B------:R-:W-:Y:S02]  /*4690*/  @!UPT UIADD3 URZ, UPT, UPT, URZ, URZ, URZ ;  /* 0x000000fffffff290 */ /* 0x000fe4000fffe0ff */
[----:B------:R-:W-:Y:S01]  /*46a0*/  @P0 R2UR.BROADCAST UR14, R4 ;  /* 0x00000000040e02ca */ /* 0x000fe200008e0000 */
[----:B------:R-:W-:Y:S01]  /*46b0*/  UMOV UR7, 0x80004020 ;  /* 0x8000402000077882 */ /* 0x000fe20000000000 */
[----:B------:R3:W-:Y:S01]  /*46c0*/  UTCQMMA gdesc[UR8], gdesc[UR10], tmem[UR4], tmem[UR26], idesc[UR27], UP2 ;  /* 0x00ff1a0a080075ea */ /* 0x0007e20009000304 */
[----:B------:R-:W-:Y:S10]  /*46d0*/  UPLOP3.LUT UP2, UPT, UPT, UPT, UPT, 0x80, 0x8 ;  /* 0x000000000008789c */ /* 0x000ff40003f4f070 */
[----:B------:R4:W-:Y:S01]  /*46e0*/  UTCQMMA gdesc[UR6], gdesc[UR12], tmem[UR14], tmem[UR24], idesc[UR25], UPT ;  /* 0x00ff180c060075ea */ /* 0x0009e2000b80030e */
[----:B------:R4:W-:Y:S01]  /*46f0*/  UTCBAR.MULTICAST [UR5], URZ, UR19 ;  /* 0x000000ff050073e9 */ /* 0x0009e20008000813 */
[----:B---3--:R-:W-:Y:S02]  /*4700*/  UIADD3 UR4, UPT, UPT, UR15, 0x1, URZ ;  /* 0x000000010f047890 */ /* 0x008fe4000fffe0ff */
[----:B------:R-:W-:Y:S02]  /*4710*/  UIADD3 UR9, UPT, UPT, UR15, -0x1, URZ ;  /* 0xffffffff0f097890 */ /* 0x000fe4000fffe0ff */
[----:B------:R-:W-:Y:S01]  /*4720*/  UISETP.GT.U32.AND UP0, UPT, UR4, 0x1, UPT ;  /* 0x000000010400788c */ /* 0x000fe2000bf04070 */
[----:B------:R-:W-:Y:S04]  /*4730*/  UMOV UR8, UR17 ;  /* 0x0000001100087c82 */ /* 0x000fe80008000000 */
[----:B------:R-:W-:Y:S04]  /*4740*/  UMOV UR15, UR9 ;  /* 0x00000009000f7c82 */ /* 0x000fe80008000000 */
[----:B------:R-:W-:Y:S05]  /*4750*/  BRA.U UP0, `(.L_x_83) ;  /* 0xfffffffd005c7547 */ /* 0x000fea000b83ffff */
.L_x_80:
[----:B------:R-:W-:Y:S01]  /*4760*/  UIADD3 UR4, UPT, UPT, UR22, 0x1, URZ ;  /* 0x0000000116047890 */ /* 0x000fe2000fffe0ff */
[----:B------:R-:W-:Y:S01]  /*4770*/  LOP3.LUT R8, R8, 0x1, RZ, 0x3c, !PT ;  /* 0x0000000108087812 */ /* 0x000fe200078e3cff */
[----:B----4-:R-:W-:Y:S02]  /*4780*/  UIADD3 UR5, UPT, UPT, UR23, 0x1e0, URZ ;  /* 0x000001e017057890 */ /* 0x010fe4000fffe0ff */
[----:B------:R-:W-:-:S04]  /*4790*/  UISETP.NE.AND UP0, UPT, UR4, 0x2, UPT ;  /* 0x000000020400788c */ /* 0x000fc8000bf05270 */
[----:B------:R-:W-:Y:S02]  /*47a0*/  USEL UR6, URZ, 0x1, UP0 ;  /* 0x00000001ff067887 */ /* 0x000fe40008000000 */
[----:B------:R-:W-:Y:S01]  /*47b0*/  USEL UR22, UR4, URZ, UP0 ;  /* 0x000000ff04167287 */ /* 0x000fe20008000000 */
[----:B------:R3:W-:Y:S03]  /*47c0*/  UTCBAR [UR5], URZ ;  /* 0x000000ff050073e9 */ /* 0x0007e600080000ff */
[----:B------:R-:W-:Y:S01]  /*47d0*/  LOP3.LUT R9, R9, UR6, RZ, 0x3c, !PT ;  /* 0x0000000609097c12 */ /* 0x000fe2000f8e3cff */
[----:B------:R-:W-:Y:S07]  /*47e0*/  @P2 BRA `(.L_x_84) ;  /* 0xfffffff800d02947 */ /* 0x000fee000383ffff */
[----:B------:R-:W4:Y:S01]  /*47f0*/  S2UR UR6, SR_CgaCtaId ;  /* 0x00000000000679c3 */ /* 0x000f220000008800 */
[----:B------:R-:W-:Y:S01]  /*4800*/  ELECT P0, URZ, PT ;  /* 0x0000000000ff782f */ /* 0x000fe20003800000 */
[----:B--2---:R-:W-:Y:S01]  /*4810*/  IMAD.MOV.U32 R0, RZ, RZ, 0x1 ;  /* 0x00000001ff007424 */ /* 0x004fe200078e00ff */
[----:B------:R-:W-:Y:S01]  /*4820*/  UIADD3 UR18, UPT, UPT, UR18, 0x1f0, URZ ;  /* 0x000001f012127890 */ /* 0x000fe2000fffe0ff */
[----:B------:R-:W-:Y:S01]  /*4830*/  SHF.L.U32 R3, R9, 0x1f, RZ ;  /* 0x0000001f09037819 */ /* 0x000fe200000006ff */
[----:B------:R-:W-:-:S03]  /*4840*/  UMOV UR4, 0x40 ;  /* 0x0000004000047882 */ /* 0x000fc60000000000 */
[----:B------:R-:W-:Y:S01]  /*4850*/  UVIRTCOUNT.DEALLOC.SMPOOL 0x80 ;  /* 0x000000800000784c */ /* 0x000fe20000000000 */
[----:B----4-:R-:W-:Y:S02]  /*4860*/  ULEA UR6, UR6, UR4, 0x18 ;  /* 0x0000000406067291 */ /* 0x010fe4000f8ec0ff */
[----:B------:R-:W-:-:S07]  /*4870*/  ULEA UR4, UR22, UR18, 0x3 ;  /* 0x0000001216047291 */ /* 0x000fce000f8e18ff */
[----:B------:R2:W-:Y:S02]  /*4880*/  @P0 STS.U8 [UR6+0x1c], R0 ;  /* 0x00001c00ff000988 */ /* 0x0005e40008000006 */
[----:B------:R-:W4:Y:S02]  /*4890*/  SYNCS.PHASECHK.TRANS64.TRYWAIT P0, [UR4], R3 ;  /* 0x00000003ff0075a7 */ /* 0x000f240008001104 */
[----:B--2-4-:R-:W-:Y:S05]  /*48a0*/  @!P0 BRA `(.L_x_85) ;  /* 0x0000003c00088947 */ /* 0x014fea0003800000 */
.L_x_184:
[----:B------:R-:W-:-:S04]  /*48b0*/  UIADD3 UR4, UPT, UPT, UR22, 0x1, URZ ;  /* 0x0000000116047890 */ /* 0x000fc8000fffe0ff */
[----:B------:R-:W-:-:S04]  /*48c0*/  UISETP.NE.AND UP0, UPT, UR4, 0x2, UPT ;  /* 0x000000020400788c */ /* 0x000fc8000bf05270 */
[----:B---3--:R-:W-:Y:S02]  /*48d0*/  USEL UR5, URZ, 0x1, UP0 ;  /* 0x00000001ff057887 */ /* 0x008fe40008000000 */
[----:B------:R-:W-:-:S04]  /*48e0*/  USEL UR4, UR4, URZ, UP0 ;  /* 0x000000ff04047287 */ /* 0x000fc80008000000 */
[----:B------:R-:W-:Y:S01]  /*48f0*/  ULEA UR4, UR4, UR18, 0x3 ;  /* 0x0000001204047291 */ /* 0x000fe2000f8e18ff */
[----:B--2---:R-:W-:-:S04]  /*4900*/  LOP3.LUT R3, R9, UR5, RZ, 0x3c, !PT ;  /* 0x0000000509037c12 */ /* 0x004fc8000f8e3cff */
[----:B------:R-:W-:-:S04]  /*4910*/  SHF.L.U32 R3, R3, 0x1f, RZ ;  /* 0x0000001f03037819 */ /* 0x000fc800000006ff */
[----:B------:R-:W2:Y:S02]  /*4920*/  SYNCS.PHASECHK.TRANS64.TRYWAIT P0, [UR4], R3 ;  /* 0x00000003ff0075a7 */ /* 0x000ea40008001104 */
[----:B--2---:R-:W-:Y:S05]  /*4930*/  @!P0 BRA `(.L_x_86) ;  /* 0x0000003800fc8947 */ /* 0x004fea0003800000 */
.L_x_186:
[----:B------:R-:W-:Y:S01]  /*4940*/  NOP ;  /* 0x0000000000007918 */ /* 0x000fe20000000000 */
[----:B--2---:R-:W2:Y:S01]  /*4950*/  LDS R0, [UR6+0x14] ;  /* 0x00001406ff007984 */ /* 0x004ea20008000800 */
[----:B------:R-:W-:Y:S01]  /*4960*/  LOP3.LUT R2, R2, 0xffff, RZ, 0xc0, !PT ;  /* 0x0000ffff02027812 */ /* 0x000fe200078ec0ff */
[----:B------:R-:W-:Y:S02]  /*4970*/  IMAD.MOV.U32 R3, RZ, RZ, 0xffff ;  /* 0x0000ffffff037424 */ /* 0x000fe400078e00ff */
[----:B------:R-:W-:Y:S01]  /*4980*/  IMAD.MOV.U32 R5, RZ, RZ, 0x1 ;  /* 0x00000001ff057424 */ /* 0x000fe200078e00ff */
[----:B------:R-:W-:-:S04]  /*4990*/  SHF.R.U32.HI R2, RZ, 0x5, R2 ;  /* 0x00000005ff027819 */ /* 0x000fc80000011602 */
[-C--:B------:R-:W-:Y:S02]  /*49a0*/  SHF.L.U32 R3, R3, R2.reuse, RZ ;  /* 0x0000000203037219 */ /* 0x080fe400000006ff */
[----:B------:R-:W-:Y:S02]  /*49b0*/  SHF.L.U32 R5, R5, R2, RZ ;  /* 0x0000000205057219 */ /* 0x000fe400000006ff */
[----:B--2---:R-:W-:-:S04]  /*49c0*/  LOP3.LUT R0, R0, R3, RZ, 0xc0, !PT ;  /* 0x0000000300007212 */ /* 0x004fc800078ec0ff */
[----:B------:R-:W-:-:S13]  /*49d0*/  ISETP.NE.AND P0, PT, R0, R3, PT ;  /* 0x000000030000720c */ /* 0x000fda0003f05270 */
[----:B------:R-:W-:Y:S05]  /*49e0*/  @P0 BRA `(.L_x_87) ;  /* 0x00000000005c0947 */ /* 0x000fea0003800000 */
[----:B------:R-:W2:Y:S02]  /*49f0*/  LDS R0, [UR6+0x18] ;  /* 0x00001806ff007984 */ /* 0x000ea40008000800 */
[----:B--2---:R-:W-:-:S04]  /*4a00*/  LOP3.LUT R0, R0, R5, RZ, 0xc0, !PT ;  /* 0x0000000500007212 */ /* 0x004fc800078ec0ff */
[----:B------:R-:W-:-:S13]  /*4a10*/  ISETP.NE.AND P0, PT, R0, R5, PT ;  /* 0x000000050000720c */ /* 0x000fda0003f05270 */
[----:B------:R-:W-:Y:S05]  /*4a20*/  @P0 BRA `(.L_x_88) ;  /* 0x0000000000400947 */ /* 0x000fea0003800000 */
[----:B------:R-:W-:Y:S01]  /*4a30*/  R2UR UR4, R3 ;  /* 0x00000000030472ca */ /* 0x000fe200000e0000 */
[----:B------:R-:W2:Y:S01]  /*4a40*/  S2R R2, SR_LANEID ;  /* 0x0000000000027919 */ /* 0x000ea20000000000 */
[----:B------:R-:W-:-:S04]  /*4a50*/  LOP3.LUT R5, RZ, R5, RZ, 0x33, !PT ;  /* 0x00000005ff057212 */ /* 0x000fc800078e33ff */
[----:B------:R-:W3:Y:S07]  /*4a60*/  REDUX UR7, R5 ;  /* 0x00000000050773c4 */ /* 0x000eee0000000000 */
[----:B------:R-:W-:-:S03]  /*4a70*/  ULOP3.LUT UR5, URZ, UR4, URZ, 0x33, !UPT ;  /* 0x00000004ff057292 */ /* 0x000fc6000f8e33ff */
[----:B------:R-:W-:Y:S02]  /*4a80*/  VOTEU.ANY UR4, UPT, PT ;  /* 0x0000000000047886 */ /* 0x000fe400038e0100 */
[----:B------:R-:W-:Y:S01]  /*4a90*/  UFLO.U32 UR4, UR4 ;  /* 0x00000004000472bd */ /* 0x000fe200080e0000 */
[----:B------:R-:W-:-:S04]  /*4aa0*/  IMAD.U32 R0, RZ, RZ, UR5 ;  /* 0x00000005ff007e24 */ /* 0x000fc8000f8e00ff */
[----:B------:R-:W4:Y:S02]  /*4ab0*/  REDUX UR8, R0 ;  /* 0x00000000000873c4 */ /* 0x000f240000000000 */
[----:B------:R1:W-:Y:S01]  /*4ac0*/  UTCATOMSWS.AND URZ, UR5 ;  /* 0x0000000500ff79e3 */ /* 0x0003e20008000000 */
[----:B--2---:R-:W-:Y:S01]  /*4ad0*/  ISETP.EQ.U32.AND P0, PT, R2, UR4, PT ;  /* 0x0000000402007c0c */ /* 0x004fe2000bf02070 */
[----:B---3--:R-:W-:Y:S02]  /*4ae0*/  IMAD.U32 R2, RZ, RZ, UR7 ;  /* 0x00000007ff027e24 */ /* 0x008fe4000f8e00ff */
[----:B----4-:R-:W-:-:S10]  /*4af0*/  IMAD.U32 R3, RZ, RZ, UR8 ;  /* 0x00000008ff037e24 */ /* 0x010fd4000f8e00ff */
[----:B------:R2:W-:Y:S04]  /*4b00*/  @P0 ATOMS.AND RZ, [UR6+0x14], R3 ;  /* 0x00001403ffff098c */ /* 0x0005e8000a800006 */
[----:B------:R2:W-:Y:S01]  /*4b10*/  @P0 ATOMS.AND RZ, [UR6+0x18], R2 ;  /* 0x00001802ffff098c */ /* 0x0005e2000a800006 */
[----:B-1----:R-:W-:Y:S05]  /*4b20*/  BRA `(.L_x_89) ;  /* 0x0000000000147947 */ /* 0x002fea0003800000 */
.L_x_88:
[----:B------:R-:W-:Y:S02]  /*4b30*/  MOV R2, 0x4b50 ;  /* 0x00004b5000027802 */ /* 0x000fe40000000f00 */
[----:B-1---5:R-:W-:Y:S05]  /*4b40*/  CALL.REL.NOINC `($__internal_0_$__cuda_sm10x_tcgen05_guardrail_trap_col_being_dealloced_not_returned_by_alloc) ;  /* 0x0000003c001c7944 */ /* 0x022fea0003c00000 */
[----:B------:R-:W-:Y:S05]  /*4b50*/  BRA `(.L_x_89) ;  /* 0x0000000000087947 */ /* 0x000fea0003800000 */
.L_x_87:
[----:B------:R-:W-:Y:S02]  /*4b60*/  MOV R2, 0x4b80 ;  /* 0x00004b8000027802 */ /* 0x000fe40000000f00 */
[----:B-1---5:R-:W-:Y:S05]  /*4b70*/  CALL.REL.NOINC `($__internal_2_$__cuda_sm10x_tcgen05_guardrail_trap_unallocated_columns_being_dealloced) ;  /* 0x0000003c00287944 */ /* 0x022fea0003c00000 */
.L_x_89:
[----:B------:R-:W-:Y:S01]  /*4b80*/  NOP ;  /* 0x0000000000007918 */ /* 0x000fe20000000000 */
[----:B------:R-:W-:Y:S05]  /*4b90*/  EXIT ;  /* 0x000000000000794d */ /* 0x000fea0003800000 */
.L_x_73:
[----:B------:R-:W-:-:S09]  /*4ba0*/  UISETP.NE.OR UP0, UPT, UR18, 0x3, !UP3 ;  /* 0x000000031200788c */ /* 0x000fd2000df05670 */
[----:B------:R-:W-:Y:S05]  /*4bb0*/  BRA.U UP0, `(.L_x_90) ;  /* 0x0000000d005c7547 */ /* 0x000fea000b800000 */
[----:B------:R-:W2:Y:S01]  /*4bc0*/  LDCU.64 UR4, c[0x0][0x888] ;  /* 0x00011100ff0477ac */ /* 0x000ea20008000a00 */
[----:B------:R-:W3:Y:S01]  /*4bd0*/  S2UR UR8, SR_CgaCtaId ;  /* 0x00000000000879c3 */ /* 0x000ee20000008800 */
[----:B------:R-:W-:Y:S01]  /*4be0*/  HFMA2 R10, -RZ, RZ, 0, 5.9604644775390625e-08 ;  /* 0x00000001ff0a7431 */ /* 0x000fe200000001ff */
[----:B------:R-:W-:Y:S01]  /*4bf0*/  MOV R8, RZ ;  /* 0x000000ff00087202 */ /* 0x000fe20000000f00 */
[----:B------:R-:W4:Y:S01]  /*4c00*/  LDCU UR27, c[0x0][0x370] ;  /* 0x00006e00ff1b77ac */ /* 0x000f220008000800 */
[----:B------:R-:W-:Y:S01]  /*4c10*/  HFMA2 R2, -RZ, RZ, 0, 0.00048828125 ;  /* 0x00001000ff027431 */ /* 0x000fe200000001ff */
[----:B------:R-:W4:Y:S03]  /*4c20*/  LDCU.128 UR28, c[0x0][0xb10] ;  /* 0x00016200ff1c77ac */ /* 0x000f260008000c00 */
[----:B------:R-:W1:Y:S01]  /*4c30*/  LDC.64 R12, c[0x0][0x348] ;  /* 0x0000d200ff0c7b82 */ /* 0x000e620000000a00 */
[----:B------:R-:W3:Y:S01]  /*4c40*/  LDCU UR26, c[0x0][0x374] ;  /* 0x00006e80ff1a77ac */ /* 0x000ee20008000800 */
[----:B------:R-:W3:Y:S01]  /*4c50*/  LDCU.64 UR24, c[0x0][0x890] ;  /* 0x00011200ff1877ac */ /* 0x000ee20008000a00 */
[----:B------:R-:W3:Y:S01]  /*4c60*/  LDCU UR18, c[0x0][0xb0c] ;  /* 0x00016180ff1277ac */ /* 0x000ee20008000800 */
[----:B--2---:R-:W-:Y:S01]  /*4c70*/  UISETP.NE.U32.AND UP0, UPT, UR4, URZ, UPT ;  /* 0x000000ff0400728c */ /* 0x004fe2000bf05070 */
[----:B------:R-:W2:Y:S01]  /*4c80*/  LDCU UR38, c[0x0][0xb20] ;  /* 0x00016400ff2677ac */ /* 0x000ea20008000800 */
[----:B------:R-:W2:Y:S01]  /*4c90*/  LDCU UR4, c[0x0][0xb30] ;  /* 0x00016600ff0477ac */ /* 0x000ea20008000800 */
[----:B------:R-:W-:Y:S01]  /*4ca0*/  UMOV UR19, 0x400 ;  /* 0x0000040000137882 */ /* 0x000fe20000000000 */
[----:B----4-:R-:W-:-:S02]  /*4cb0*/  UIMAD.WIDE.U32 UR36, UR27, UR28, URZ ;  /* 0x0000001c1b2472a5 */ /* 0x010fc4000f8e00ff */
[----:B---3--:R-:W-:Y:S02]  /*4cc0*/  UIMAD.WIDE.U32 UR6, UR26, UR31, URZ ;  /* 0x0000001f1a0672a5 */ /* 0x008fe4000f8e00ff */
[----:B------:R-:W-:Y:S02]  /*4cd0*/  ULEA UR19, UR8, UR19, 0x18 ;  /* 0x0000001308137291 */ /* 0x000fe4000f8ec0ff */
[----:B------:R-:W-:Y:S02]  /*4ce0*/  USEL UR33, URZ, 0x1, UP6 ;  /* 0x00000001ff217887 */ /* 0x000fe4000b000000 */
[----:B------:R-:W-:Y:S02]  /*4cf0*/  UISETP.NE.U32.AND UP6, UPT, UR24, URZ, UPT ;  /* 0x000000ff1800728c */ /* 0x000fe4000bfc5070 */
[----:B------:R-:W-:Y:S02]  /*4d00*/  UIADD3 UR34, UPT, UPT, UR19, 0x1b0, URZ ;  /* 0x000001b013227890 */ /* 0x000fe4000fffe0ff */
[----:B------:R-:W-:-:S02]  /*4d10*/  UIADD3 UR32, UPT, UPT, UR19, 0x1d8, URZ ;  /* 0x000001d813207890 */ /* 0x000fc4000fffe0ff */
[----:B------:R-:W-:Y:S02]  /*4d20*/  UISETP.NE.AND.EX UP5, UPT, UR5, URZ, UPT, UP0 ;  /* 0x000000ff0500728c */ /* 0x000fe4000bfa5300 */
[----:B------:R-:W-:Y:S01]  /*4d30*/  UISETP.NE.AND UP0, UPT, UR39, 0x1, UPT ;  /* 0x000000012700788c */ /* 0x000fe2000bf05270 */
[----:B------:R-:W-:Y:S01]  /*4d40*/  UMOV UR36, UR37 ;  /* 0x0000002500247c82 */ /* 0x000fe20008000000 */
[----:B------:R-:W-:Y:S01]  /*4d50*/  UMOV UR35, UR7 ;  /* 0x0000000700237c82 */ /* 0x000fe20008000000 */
[----:B------:R-:W-:Y:S02]  /*4d60*/  UISETP.NE.AND UP0, UPT, UR18, 0x1, UPT ;  /* 0x000000011200788c */ /* 0x000fe4000bf05270 */
[----:B------:R-:W-:Y:S02]  /*4d70*/  UPLOP3.LUT UP1, UPT, UPT, UPT, UPT, 0x40, 0x4 ;  /* 0x000000000004789c */ /* 0x000fe40003f2e870 */
[----:B------:R-:W-:Y:S01]  /*4d80*/  UISETP.GE.AND UP3, UPT, UR39, 0x1, UPT ;  /* 0x000000012700788c */ /* 0x000fe2000bf66270 */
[----:B------:R-:W3:Y:S01]  /*4d90*/  LDCU.64 UR16, c[0x0][0xb28] ;  /* 0x00016500ff1077ac */ /* 0x000ee20008000a00 */
[----:B------:R-:W-:-:S02]  /*4da0*/  UISETP.NE.AND.EX UP6, UPT, UR25, URZ, UPT, UP6 ;  /* 0x000000ff1900728c */ /* 0x000fc4000bfc5360 */
[----:B------:R-:W-:Y:S02]  /*4db0*/  UPRMT UR34, UR8, 0x654, UR34 ;  /* 0x0000065408227896 */ /* 0x000fe40008000022 */
[----:B------:R-:W-:Y:S02]  /*4dc0*/  UPRMT UR32, URZ, 0x654, UR32 ;  /* 0x00000654ff207896 */ /* 0x000fe40008000020 */
[----:B------:R-:W-:Y:S02]  /*4dd0*/  USHF.R.U32.HI UR36, URZ, UR29, UR36 ;  /* 0x0000001dff247299 */ /* 0x000fe40008011624 */
[----:B--2---:R-:W-:Y:S02]  /*4de0*/  USHF.R.U32.HI UR35, URZ, UR38, UR35 ;  /* 0x00000026ff237299 */ /* 0x004fe40008011623 */
[----:B------:R-:W-:Y:S02]  /*4df0*/  UISETP.NE.AND UP0, UPT, UR30, 0x1, UPT ;  /* 0x000000011e00788c */ /* 0x000fe4000bf05270 */
[----:B-1----:R-:W-:-:S11]  /*4e00*/  UISETP.NE.AND UP4, UPT, UR4, 0x1, UPT ;  /* 0x000000010400788c */ /* 0x002fd6000bf85270 */
.L_x_98:
[----:B------:R-:W-:Y:S04]  /*4e10*/  SHF.L.U32 R3, R8, 0x1f, RZ ;  /* 0x0000001f08037819 */ /* 0x000fe800000006ff */
[----:B-1----:R-:W1:Y:S02]  /*4e20*/  SYNCS.PHASECHK.TRANS64.TRYWAIT P0, [UR19+0x1d0], R3 ;  /* 0x0001d003ff0075a7 */ /* 0x002e640008001113 */
[----:B-1----:R-:W-:Y:S05]  /*4e30*/  @!P0 BRA `(.L_x_91) ;  /* 0x0000003400d48947 */ /* 0x002fea0003800000 */
.L_x_188:
[----:B------:R-:W2:Y:S01]  /*4e40*/  LDS.128 R4, [UR19+0x210] ;  /* 0x00021013ff047984 */ /* 0x000ea20008000c00 */
[----:B------:R-:W-:Y:S01]  /*4e50*/  UISETP.GE.AND UP0, UPT, UR39, 0x1, UPT ;  /* 0x000000012700788c */ /* 0x000fe2000bf06270 */
[----:B------:R-:W-:Y:S01]  /*4e60*/  @!PT LDS RZ, [RZ] ;  /* 0x00000000fffff984 */ /* 0x000fe20000000800 */
[----:B------:R-:W-:Y:S01]  /*4e70*/  @!PT LDS RZ, [RZ] ;  /* 0x00000000fffff984 */ /* 0x000fe20000000800 */
[----:B------:R-:W-:Y:S01]  /*4e80*/  @!PT LDS RZ, [RZ] ;  /* 0x00000000fffff984 */ /* 0x000fe20000000800 */
[----:B------:R-:W-:Y:S01]  /*4e90*/  @!PT LDS RZ, [RZ] ;  /* 0x00000000fffff984 */ /* 0x000fe20000000800 */
[----:B------:R4:W-:Y:S06]  /*4ea0*/  MEMBAR.ALL.CTA ;  /* 0x0000000000007992 */ /* 0x0009ec0000008000 */
[----:B----4-:R-:W4:Y:S02]  /*4eb0*/  FENCE.VIEW.ASYNC.S ;  /* 0x00000000000073c6 */ /* 0x010f240000000000 */
[----:B----4-:R-:W-:Y:S01]  /*4ec0*/  SYNCS.ARRIVE.TRANS64.RED.A1T0 RZ, [UR32], RZ ;  /* 0x000000ffffff79a7 */ /* 0x010fe20008100420 */
[----:B--2---:R-:W-:Y:S11]  /*4ed0*/  LOP3.LUT P0, RZ, R6, 0x1, RZ, 0xc0, !PT ;  /* 0x0000000106ff7812 */ /* 0x004ff6000780c0ff */
[----:B------:R-:W-:Y:S02]  /*4ee0*/  @!UPT UIADD3 URZ, UPT, UPT, URZ, URZ, URZ ;  /* 0x000000fffffff290 */ /* 0x000fe4000fffe0ff */
[----:B------:R-:W-:Y:S01]  /*4ef0*/  VOTEU.ANY UP3, P0 ;  /* 0x0000000000ff7886 */ /* 0x000fe20000060100 */
[----:B------:R-:W-:Y:S11]  /*4f00*/  PLOP3.LUT P1, PT, PT, PT, UP3, 0x80, 0x8 ;  /* 0x000000000008781c */ /* 0x000ff60003f2f038 */
[----:B------:R-:W-:Y:S02]  /*4f10*/  @!UPT UIADD3 URZ, UPT, UPT, URZ, URZ, URZ ;  /* 0x000000fffffff290 */ /* 0x000fe4000fffe0ff */
[----:B-1----:R-:W-:Y:S02]  /*4f20*/  @P1 MOV R3, R4 ;  /* 0x0000000400031202 */ /* 0x002fe40000000f00 */
[----:B------:R-:W-:Y:S02]  /*4f30*/  @P1 LOP3.LUT R0, R5, 0xffff, RZ, 0xc0, !PT ;  /* 0x0000ffff05001812 */ /* 0x000fe400078ec0ff */
[----:B------:R-:W-:Y:S02]  /*4f40*/  @P1 R2UR UR5, R3 ;  /* 0x00000000030512ca */ /* 0x000fe400000e0000 */
[----:B------:R-:W-:Y:S11]  /*4f50*/  @P1 R2UR UR4, R0 ;  /* 0x00000000000412ca */ /* 0x000ff600000e0000 */
[----:B------:R-:W-:Y:S02]  /*4f60*/  @UP3 UMOV UR15, UR5 ;  /* 0x00000005000f3c82 */ /* 0x000fe40008000000 */
[----:B------:R-:W-:Y:S01]  /*4f70*/  @UP3 UMOV UR14, UR4 ;  /* 0x00000004000e3c82 */ /* 0x000fe20008000000 */
[----:B------:R-:W-:Y:S05]  /*4f80*/  BRA.U !UP0, `(.L_x_92) ;  /* 0x0000000108c07547 */ /* 0x000fea000b800000 */
[----:B------:R-:W-:Y:S02]  /*4f90*/  UIMAD.WIDE.U32 UR8, UR14, UR31, URZ ;  /* 0x0000001f0e0872a5 */ /* 0x000fe4000f8e00ff */
[----:B------:R-:W-:Y:S02]  /*4fa0*/  UP2UR UR22, UPR, URZ, 0x4 ;  /* 0x00000004ff167883 */ /* 0x000fe40008000000 */
[----:B------:R-:W-:Y:S02]  /*4fb0*/  UISETP.NE.AND UP2, UPT, UR30, 0x1, UPT ;  /* 0x000000011e00788c */ /* 0x000fe4000bf45270 */
[----:B------:R-:W-:Y:S02]  /*4fc0*/  UIMAD.WIDE.U32 UR10, UR15, UR28, URZ ;  /* 0x0000001c0f0a72a5 */ /* 0x000fe4000f8e00ff */
[----:B------:R-:W-:Y:S02]  /*4fd0*/  USEL UR4, UR26, UR35, !UP2 ;  /* 0x000000231a047287 */ /* 0x000fe4000d000000 */
[----:B------:R-:W-:Y:S02]  /*4fe0*/  UISETP.NE.AND UP0, UPT, UR18, 0x1, UPT ;  /* 0x000000011200788c */ /* 0x000fe4000bf05270 */
[----:B------:R-:W-:Y:S02]  /*4ff0*/  UP2UR UR23, UPR, URZ, 0x2 ;  /* 0x00000002ff177883 */ /* 0x000fe40008000000 */
[----:B------:R-:W-:Y:S02]  /*5000*/  UISETP.NE.AND UP1, UPT, UR39, 0x1, UPT ;  /* 0x000000012700788c */ /* 0x000fe4000bf25270 */
[----:B---3--:R-:W-:Y:S02]  /*5010*/  UIMAD.WIDE.U32 UR12, UR4, UR16, URZ ;  /* 0x00000010040c72a5 */ /* 0x008fe4000f8e00ff */
[----:B------:R-:W-:Y:S01]  /*5020*/  USEL UR7, UR27, UR36, !UP0 ;  /* 0x000000241b077287 */ /* 0x000fe2000c000000 */
[----:B------:R-:W-:Y:S02]  /*5030*/  UMOV UR5, UR9 ;  /* 0x0000000900057c82 */ /* 0x000fe40008000000 */
[----:B------:R-:W-:Y:S02]  /*5040*/  USHF.R.U32.HI UR6, URZ, UR38, UR5 ;  /* 0x00000026ff067299 */ /* 0x000fe40008011605 */
[----:B------:R-:W-:Y:S02]  /*5050*/  UIMAD.WIDE.U32 UR20, UR7, UR16, URZ ;  /* 0x00000010071472a5 */ /* 0x000fe4000f8e00ff */
[----:B------:R-:W-:Y:S02]  /*5060*/  USEL UR6, UR14, UR6, !UP2 ;  /* 0x000000060e067287 */ /* 0x000fe4000d000000 */
[----:B------:R-:W-:Y:S01]  /*5070*/  UISETP.NE.AND UP2, UPT, UR22, URZ, UPT ;  /* 0x000000ff1600728c */ /* 0x000fe2000bf45270 */
[----:B------:R-:W-:Y:S01]  /*5080*/  UMOV UR5, UR11 ;  /* 0x0000000b00057c82 */ /* 0x000fe20008000000 */
[----:B------:R-:W-:Y:S02]  /*5090*/  UIMAD.WIDE.U32 UR10, UR6, UR16, URZ ;  /* 0x00000010060a72a5 */ /* 0x000fe4000f8e00ff */
[----:B------:R-:W-:Y:S03]  /*50a0*/  USHF.R.U32.HI UR8, URZ, UR29, UR5 ;  /* 0x0000001dff087299 */ /* 0x000fe60008011605 */
[----:B------:R-:W-:Y:S02]  /*50b0*/  UMOV UR5, UR13 ;  /* 0x0000000d00057c82 */ /* 0x000fe40008000000 */
[----:B------:R-:W-:Y:S03]  /*50c0*/  @UP1 USHF.R.U32.HI UR4, URZ, UR17, UR5 ;  /* 0x00000011ff041299 */ /* 0x000fe60008011605 */
[----:B------:R-:W-:Y:S01]  /*50d0*/  UMOV UR5, UR21 ;  /* 0x0000001500057c82 */ /* 0x000fe20008000000 */
[----:B------:R-:W-:Y:S02]  /*50e0*/  UIMAD UR4, UR39, UR4, URZ ;  /* 0x00000004270472a4 */ /* 0x000fe4000f8e02ff */
[----:B------:R-:W-:Y:S02]  /*50f0*/  @UP1 USHF.R.U32.HI UR7, URZ, UR17, UR5 ;  /* 0x00000011ff071299 */ /* 0x000fe40008011605 */
[----:B------:R-:W-:Y:S02]  /*5100*/  USEL UR5, UR15, UR8, !UP0 ;  /* 0x000000080f057287 */ /* 0x000fe4000c000000 */
[----:B------:R-:W-:Y:S02]  /*5110*/  UIMAD UR8, UR39, UR7, URZ ;  /* 0x00000007270872a4 */ /* 0x000fe4000f8e02ff */
[----:B------:R-:W-:Y:S03]  /*5120*/  UISETP.GE.AND UP0, UPT, UR6, UR4, UPT ;  /* 0x000000040600728c */ /* 0x000fe6000bf06270 */
[----:B------:R-:W-:Y:S01]  /*5130*/  UMOV UR4, UR11 ;  /* 0x0000000b00047c82 */ /* 0x000fe20008000000 */
[----:B------:R-:W-:Y:S02]  /*5140*/  UISETP.GE.OR UP0, UPT, UR5, UR8, UP0 ;  /* 0x000000080500728c */ /* 0x000fe40008706670 */
[----:B------:R-:W-:Y:S02]  /*5150*/  USHF.R.U32.HI UR4, URZ, UR17, UR4 ;  /* 0x00000011ff047299 */ /* 0x000fe40008011604 */
[----:B------:R-:W-:Y:S02]  /*5160*/  UIMAD.WIDE.U32 UR8, UR5, UR16, URZ ;  /* 0x00000010050872a5 */ /* 0x000fe4000f8e00ff */
[----:B------:R-:W-:Y:S04]  /*5170*/  USEL UR10, UR6, UR4, !UP1 ;  /* 0x00000004060a7287 */ /* 0x000fe8000c800000 */
[----:B------:R-:W-:Y:S01]  /*5180*/  UIADD3 UR11, UPT, UPT, -UR10, URZ, URZ ;  /* 0x000000ff0a0b7290 */ /* 0x000fe2000fffe1ff */
[----:B------:R-:W-:Y:S02]  /*5190*/  @!UP0 UMOV UR4, UR9 ;  /* 0x0000000900048c82 */ /* 0x000fe40008000000 */
[----:B------:R-:W-:Y:S02]  /*51a0*/  @!UP0 USHF.R.U32.HI UR4, URZ, UR17, UR4 ;  /* 0x00000011ff048299 */ /* 0x000fe40008011604 */
[----:B------:R-:W-:Y:S02]  /*51b0*/  UIMAD UR8, UR39, UR11, UR6 ;  /* 0x0000000b270872a4 */ /* 0x000fe4000f8e0206 */
[----:B------:R-:W-:Y:S02]  /*51c0*/  @!UP0 USEL UR4, UR5, UR4, !UP1 ;  /* 0x0000000405048287 */ /* 0x000fe4000c800000 */
[----:B------:R-:W-:Y:S02]  /*51d0*/  UISETP.NE.AND UP1, UPT, UR23, URZ, UPT ;  /* 0x000000ff1700728c */ /* 0x000fe4000bf25270 */
[----:B------:R-:W-:Y:S02]  /*51e0*/  @!UP0 UIMAD UR8, UR7, UR8, UR4 ;  /* 0x00000008070882a4 */ /* 0x000fe4000f8e0204 */
[----:B------:R-:W-:Y:S02]  /*51f0*/  @!UP0 UIADD3 UR9, UPT, UPT, UR10, -UR4, URZ ;  /* 0x800000040a098290 */ /* 0x000fe4000fffe0ff */
[----:B------:R-:W-:Y:S02]  /*5200*/  UIADD3 UR4, UPT, UPT, -UR5, URZ, URZ ;  /* 0x000000ff05047290 */ /* 0x000fe4000fffe1ff */
[----:B------:R-:W-:Y:S02]  /*5210*/  UIADD3 UR7, UPT, UPT, -UR6, URZ, URZ ;  /* 0x000000ff06077290 */ /* 0x000fe4000fffe1ff */
[----:B------:R-:W-:Y:S02]  /*5220*/  @!UP0 UIMAD UR6, UR9, UR39, UR5 ;  /* 0x00000027090682a4 */ /* 0x000fe4000f8e0205 */
[----:B------:R-:W-:Y:S02]  /*5230*/  UIMAD UR15, UR18, UR4, UR15 ;  /* 0x00000004120f72a4 */ /* 0x000fe4000f8e020f */
[----:B------:R-:W-:Y:S01]  /*5240*/  UIMAD UR14, UR30, UR7, UR14 ;  /* 0x000000071e0e72a4 */ /* 0x000fe2000f8e020e */
[----:B------:R-:W-:Y:S02]  /*5250*/  @!UP0 UMOV UR5, UR8 ;  /* 0x0000000800058c82 */ /* 0x000fe40008000000 */
[----:B------:R-:W-:Y:S02]  /*5260*/  UIMAD UR15, UR5, UR18, UR15 ;  /* 0x00000012050f72a4 */ /* 0x000fe4000f8e020f */
[----:B------:R-:W-:Y:S11]  /*5270*/  UIMAD UR14, UR6, UR30, UR14 ;  /* 0x0000001e060e72a4 */ /* 0x000ff6000f8e020e */
[----:B------:R-:W-:Y:S01]  /*5280*/  @!UPT UIADD3 URZ, UPT, UPT, URZ, URZ, URZ ;  /* 0x000000fffffff290 */ /* 0x000fe2000fffe0ff */
.L_x_92:
[----:B------:R-:W1:Y:S01]  /*5290*/  @!UP4 LDCU.128 UR8, c[0x0][0xb10] ;  /* 0x00016200ff08c7ac */ /* 0x000e620008000c00 */
[----:B------:R-:W-:Y:S02]  /*52a0*/  ISETP.NE.U32.AND P2, PT, RZ, UR24, PT ;  /* 0x00000018ff007c0c */ /* 0x000fe4000bf45070 */
[----:B------:R-:W-:Y:S02]  /*52b0*/  SHF.L.U32 R3, R10, 0x1f, RZ ;  /* 0x0000001f0a037819 */ /* 0x000fe400000006ff */
[----:B------:R-:W-:Y:S01]  /*52c0*/  ISETP.NE.AND.EX P2, PT, RZ, UR25, PT, P2 ;  /* 0x00000019ff007c0c */ /* 0x000fe2000bf45320 */
[----:B------:R-:W2:Y:S01]  /*52d0*/  @!UP4 LDCU UR5, c[0x0][0xb0c] ;  /* 0x00016180ff05c7ac */ /* 0x000ea20008000800 */
[----:B-1----:R-:W-:Y:S07]  /*52e0*/  UIMAD.WIDE.U32 UR6, UR15, UR8, URZ ;  /* 0x000000080f0672a5 */ /* 0x002fee000f8e00ff */
[----:B------:R-:W-:Y:S01]  /*52f0*/  @!UP4 UMOV UR4, UR7 ;  /* 0x000000070004cc82 */ /* 0x000fe20008000000 */
[----:B--2---:R-:W-:Y:S02]  /*5300*/  @!UP4 UISETP.NE.AND UP0, UPT, UR5, 0x1, UPT ;  /* 0x000000010500c88c */ /* 0x004fe4000bf05270 */
[----:B------:R-:W-:Y:S02]  /*5310*/  @!UP4 USHF.R.U32.HI UR4, URZ, UR9, UR4 ;  /* 0x00000009ff04c299 */ /* 0x000fe40008011604 */
[----:B------:R-:W-:Y:S02]  /*5320*/  UIMAD.WIDE.U32 UR6, UR14, UR11, URZ ;  /* 0x0000000b0e0672a5 */ /* 0x000fe4000f8e00ff */
[----:B------:R-:W-:Y:S02]  /*5330*/  @!UP4 USEL UR8, UR15, UR4, !UP0 ;  /* 0x000000040f08c287 */ /* 0x000fe4000c000000 */
[----:B------:R-:W-:Y:S03]  /*5340*/  @!UP4 UISETP.NE.AND UP0, UPT, UR10, 0x1, UPT ;  /* 0x000000010a00c88c */ /* 0x000fe6000bf05270 */
[----:B------:R-:W-:Y:S02]  /*5350*/  @!UP4 UMOV UR6, UR7 ;  /* 0x000000070006cc82 */ /* 0x000fe40008000000 */
[----:B------:R-:W1:Y:S02]  /*5360*/  @!UP4 LDCU UR4, c[0x0][0xb20] ;  /* 0x00016400ff04c7ac */ /* 0x000e640008000800 */
[----:B-1----:R-:W-:Y:S04]  /*5370*/  @!UP4 USHF.R.U32.HI UR6, URZ, UR4, UR6 ;  /* 0x00000004ff06c299 */ /* 0x002fe80008011606 */
[----:B------:R-:W-:Y:S04]  /*5380*/  @!UP4 USEL UR6, UR14, UR6, !UP0 ;  /* 0x000000060e06c287 */ /* 0x000fe8000c000000 */
[----:B------:R-:W-:Y:S02]  /*5390*/  @!UP4 UIADD3 UR4, UPT, UPT, -UR8, UR6, URZ ;  /* 0x000000060804c290 */ /* 0x000fe4000fffe1ff */
[----:B------:R-:W-:Y:S02]  /*53a0*/  @!UP4 UIADD3 UR6, UPT, UPT, UR8, -UR6, URZ ;  /* 0x800000060806c290 */ /* 0x000fe4000fffe0ff */
[----:B------:R-:W-:Y:S02]  /*53b0*/  @!UP4 UIMAD UR15, UR4, UR5, UR15 ;  /* 0x00000005040fc2a4 */ /* 0x000fe4000f8e020f */
[----:B------:R-:W-:Y:S01]  /*53c0*/  @!UP4 UIMAD UR14, UR6, UR10, UR14 ;  /* 0x0000000a060ec2a4 */ /* 0x000fe2000f8e020e */
[----:B------:R-:W-:Y:S11]  /*53d0*/  BRA.U UP1, `(.L_x_93) ;  /* 0x0000000101107547 */ /* 0x000ff6000b800000 */
[----:B------:R-:W-:Y:S04]  /*53e0*/  MOV R0, UR33 ;  /* 0x0000002100007c02 */ /* 0x000fe80008000f00 */
[----:B------:R-:W-:Y:S04]  /*53f0*/  SHF.L.U32 R9, R0, 0x1f, RZ ;  /* 0x0000001f00097819 */ /* 0x000fe800000006ff */
[----:B------:R-:W1:Y:S02]  /*5400*/  SYNCS.PHASECHK.TRANS64.TRYWAIT P0, [UR19+0x1c8], R9 ;  /* 0x0001c809ff0075a7 */ /* 0x000e640008001113 */
[----:B-1----:R-:W-:Y:S05]  /*5410*/  @!P0 BRA `(.L_x_94) ;  /* 0x0000003000748947 */ /* 0x002fea0003800000 */
.L_x_93:
[----:B------:R-:W-:Y:S05]  /*5420*/  BRA.U !UP6, `(.L_x_95) ;  /* 0x000000010e387547 */ /* 0x000fea000b800000 */
[----:B------:R-:W-:Y:S01]  /*5430*/  UPLOP3.LUT UP2, UPT, UPT, UPT, UP5, 0x80, 0x8 ;  /* 0x000000000008789c */ /* 0x000fe20003f4f050 */
[----:B-1----:R-:W-:Y:S01]  /*5440*/  HFMA2 R0, -RZ, RZ, 0, 5.9604644775390625e-08 ;  /* 0x00000001ff007431 */ /* 0x002fe200000001ff */
[----:B------:R-:W1:Y:S01]  /*5450*/  LDCU.64 UR8, c[0x0][0x358] ;  /* 0x00006b00ff0877ac */ /* 0x000e620008000a00 */
[----:B------:R-:W-:Y:S03]  /*5460*/  IMAD.MOV.U32 R88, RZ, RZ, 0x1 ;  /* 0x00000001ff587424 */ /* 0x000fe600078e00ff */
[----:B------:R-:W-:Y:S05]  /*5470*/  PLOP3.LUT P0, PT, PT, PT, UP2, 0x80, 0x8 ;  /* 0x000000000008781c */ /* 0x000fea0003f0f028 */
[----:B------:R-:W2:Y:S01]  /*5480*/  @UP2 LDCU.64 UR4, c[0x0][0x888] ;  /* 0x00011100ff0427ac */ /* 0x000ea20008000a00 */
[----:B------:R-:W-:Y:S07]  /*5490*/  @UP2 UIMAD UR6, UR45, UR24, URZ ;  /* 0x000000182d0622a4 */ /* 0x000fee000f8e02ff */
[----:B------:R-:W-:Y:S01]  /*54a0*/  @!P0 PRMT R88, R0, 0x7610, R88 ;  /* 0x0000761000588816 */ /* 0x000fe20000000058 */
[----:B--2---:R-:W-:Y:S06]  /*54b0*/  @UP2 UIMAD.WIDE UR4, UR6, 0x4, UR4 ;  /* 0x00000004060428a5 */ /* 0x004fec000f8e0204 */
[----:B------:R-:W-:Y:S01]  /*54c0*/  IMAD.U32 R14, RZ, RZ, UR4 ;  /* 0x00000004ff0e7e24 */ /* 0x000fe2000f8e00ff */
[----:B------:R-:W-:Y:S04]  /*54d0*/  MOV R15, UR5 ;  /* 0x00000005000f7c02 */ /* 0x000fe80008000f00 */
[----:B------:R-:W2:Y:S01]  /*54e0*/  @!UP2 LDCU UR4, c[0x0][0x880] ;  /* 0x00011000ff04a7ac */ /* 0x000ea20008000800 */
[----:B-1---5:R4:W5:Y:S02]  /*54f0*/  @P0 LDG.E R39, desc[UR8][R14.64] ;  /* 0x000000080e270981 */ /* 0x022964000c1e1900 */
[----:B--2-4-:R-:W-:Y:S07]  /*5500*/  @!P0 IMAD.U32 R39, RZ, RZ, UR4 ;  /* 0x00000004ff278e24 */ /* 0x014fee000f8e00ff */
.L_x_95:
[----:B-----5:R-:W-:Y:S01]  /*5510*/  @!P2 FSETP.EQ.AND P0, PT, R39, RZ, PT ;  /* 0x000000ff2700a20b */ /* 0x020fe20003f02000 */
[----:B------:R-:W-:Y:S01]  /*5520*/  @!UPT UIADD3 URZ, UPT, UPT, URZ, URZ, URZ ;  /* 0x000000fffffff290 */ /* 0x000fe2000fffe0ff */
[----:B------:R-:W-:Y:S11]  /*5530*/  @!P2 BRA `(.L_x_96) ;  /* 0x000000000014a947 */ /* 0x000ff60003800000 */
[----:B------:R-:W-:Y:S02]  /*5540*/  LOP3.LUT P2, RZ, R88, 0xff, RZ, 0xc0, !PT ;  /* 0x000000ff58ff7812 */ /* 0x000fe4000784c0ff */
[----:B------:R-:W-:Y:S04]  /*5550*/  PLOP3.LUT P0, PT, PT, PT, UP2, 0x80, 0x8 ;  /* 0x000000000008781c */ /* 0x000fe80003f0f028 */
[----:B------:R-:W-:Y:S07]  /*5560*/  PLOP3.LUT P0, PT, P0, PT, PT, 0x8, 0x80 ;  /* 0x000000000080781c */ /* 0x000fee000070e170 */
[----:B------:R-:W-:Y:S11]  /*5570*/  @P2 FSETP.EQ.AND P0, PT, R39, RZ, PT ;  /* 0x000000ff2700220b */ /* 0x000ff60003f02000 */
[----:B------:R-:W-:Y:S02]  /*5580*/  @!UPT UIADD3 URZ, UPT, UPT, URZ, URZ, URZ ;  /* 0x000000fffffff290 */ /* 0x000fe4000fffe0ff */
.L_x_96:
[----:B------:R-:W2:Y:S01]  /*5590*/  SYNCS.PHASECHK.TRANS64.TRYWAIT P2, [UR19+0x1b8], R3 ;  /* 0x0001b803ff0075a7 */ /* 0x000ea20008041113 */
[----:B------:R-:W-:Y:S04]  /*55a0*/  @P1 SHF.R.U32.HI R4, RZ, 0x10, R5 ;  /* 0x00000010ff041819 */ /* 0x000fe80000011605 */
[----:B------:R-:W-:Y:S02]  /*55b0*/  @P1 R2UR UR45, R4 ;  /* 0x00000000042d12ca */ /* 0x000fe400000e0000 */
[----:B------:R-:W-:Y:S01]  /*55c0*/  ELECT P1, URZ, PT ;  /* 0x0000000000ff782f */ /* 0x000fe20003820000 */
[----:B------:R-:W-:Y:S01]  /*55d0*/  @!UPT UIADD3 URZ, UPT, UPT, URZ, URZ, URZ ;  /* 0x000000fffffff290 */ /* 0x000fe2000fffe0ff */
[----:B--2---:R-:W-:Y:S11]  /*55e0*/  @!P2 BRA `(.L_x_97) ;  /* 0x000000300018a947 */ /* 0x004ff60003800000 */
.L_x_191:
[----:B------:R-:W-:Y:S02]  /*55f0*/  PLOP3.LUT P1, PT, P0, P1, PT, 0xf2, 0x2f ;  /* 0x00000000002f781c */ /* 0x000fe40000723e72 */
[----:B------:R-:W-:Y:S02]  /*5600*/  R2UR UR40, R90 ;  /* 0x000000005a2872ca */ /* 0x000fe400000e0000 */
[----:B------:R-:W-:Y:S02]  /*5610*/  R2UR UR37, R91 ;  /* 0x000000005b2572ca */ /* 0x000fe400000e0000 */
[----:B------:R-:W-:Y:S02]  /*5620*/  LOP3.LUT R10, R10, 0x1, RZ, 0x3c, !PT ;  /* 0x000000010a0a7812 */ /* 0x000fe400078e3cff */
[----:B------:R-:W-:Y:S05]  /*5630*/  LOP3.LUT R8, R8, 0x1, RZ, 0x3c, !PT ;  /* 0x0000000108087812 */ /* 0x000fea00078e3cff */
[----:B------:R-:W-:Y:S01]  /*5640*/  VOTEU.ALL UP0, P1 ;  /* 0x0000000000ff7886 */ /* 0x000fe20000800000 */
[----:B-1----:R-:W-:Y:S04]  /*5650*/  @!P1 IADD3 R3, P0, PT, R12, 0x580, RZ ;  /* 0x000005800c039810 */ /* 0x002fe80007f1e0ff */
[----:B------:R-:W1:Y:S01]  /*5660*/  @!UP0 LDCU.128 UR20, c[0x0][0x980] ;  /* 0x00013000ff1487ac */ /* 0x000e620008000c00 */
[----:B------:R-:W-:Y:S01]  /*5670*/  @!P1 IMAD.X R0, RZ, RZ, R13, P0 ;  /* 0x000000ffff009224 */ /* 0x000fe200000e060d */
[----:B------:R-:W2:Y:S01]  /*5680*/  @!UP0 LDCU.64 UR6, c[0x0][0x990] ;  /* 0x00013200ff0687ac */ /* 0x000ea20008000a00 */
[----:B------:R-:W-:Y:S02]  /*5690*/  @!UP0 USHF.L.U32 UR11, UR44, 0x6, URZ ;  /* 0x000000062c0b8899 */ /* 0x000fe400080006ff */
[----:B------:R-:W-:Y:S02]  /*56a0*/  @!UP0 USHF.L.U32 UR10, UR46, 0x6, URZ ;  /* 0x000000062e0a8899 */ /* 0x000fe400080006ff */
[----:B-1----:R-:W-:Y:S02]  /*56b0*/  UIMAD.WIDE.U32 UR4, UR11, UR21, URZ ;  /* 0x000000150b0472a5 */ /* 0x002fe4000f8e00ff */
[----:B------:R-:W-:Y:S02]  /*56c0*/  @!UP0 UISETP.NE.AND UP1, UPT, UR20, 0x1, UPT ;  /* 0x000000011400888c */ /* 0x000fe4000bf25270 */
[----:B------:R-:W-:Y:S02]  /*56d0*/  @!UP0 UIADD3 UR8, UPT, UPT, UR19, 0x400, URZ ;  /* 0x0000040013088890 */ /* 0x000fe4000fffe0ff */
[----:B------:R-:W-:Y:S02]  /*56e0*/  @!UP0 UIADD3 UR9, UPT, UPT, UR19, 0x1b0, URZ ;  /* 0x000001b013098890 */ /* 0x000fe4000fffe0ff */
[----:B------:R-:W-:Y:S02]  /*56f0*/  UIADD3 UR46, UPT, UPT, UR14, UR40, URZ ;  /* 0x000000280e2e7290 */ /* 0x000fe4000fffe0ff */
[----:B------:R-:W-:Y:S01]  /*5700*/  UIADD3 UR44, UPT, UPT, UR15, UR37, URZ ;  /* 0x000000250f2c7290 */ /* 0x000fe2000fffe0ff */
[----:B------:R-:W-:Y:S02]  /*5710*/  @!UP0 UMOV UR4, UR5 ;  /* 0x0000000500048c82 */ /* 0x000fe40008000000 */
[----:B------:R-:W-:Y:S04]  /*5720*/  @!UP0 USHF.R.U32.HI UR4, URZ, UR22, UR4 ;  /* 0x00000016ff048299 */ /* 0x000fe80008011604 */
[----:B------:R-:W-:Y:S02]  /*5730*/  @!UP0 USEL UR12, UR11, UR4, !UP1 ;  /* 0x000000040b0c8287 */ /* 0x000fe4000c800000 */
[----:B------:R-:W-:Y:S02]  /*5740*/  @!UP0 UISETP.NE.AND UP1, UPT, UR23, 0x1, UPT ;  /* 0x000000011700888c */ /* 0x000fe4000bf25270 */
[----:B--2---:R-:W-:Y:S02]  /*5750*/  UIMAD.WIDE.U32 UR4, UR12, UR6, URZ ;  /* 0x000000060c0472a5 */ /* 0x004fe4000f8e00ff */
[----:B------:R-:W-:Y:S04]  /*5760*/  @!UP0 UPRMT UR6, URZ, 0x40, URZ ;  /* 0x00000040ff068896 */ /* 0x000fe800080000ff */
[----:B------:R-:W-:Y:S01]  /*5770*/  @!UP0 UPRMT UR6, UR6, 0x5410, URZ ;  /* 0x0000541006068896 */ /* 0x000fe200080000ff */
[----:B------:R-:W-:Y:S02]  /*5780*/  @!UP0 UMOV UR4, UR5 ;  /* 0x0000000500048c82 */ /* 0x000fe40008000000 */
[----:B------:R-:W-:Y:S04]  /*5790*/  @!UP0 USHF.R.U32.HI UR4, URZ, UR7, UR4 ;  /* 0x00000007ff048299 */ /* 0x000fe80008011604 */
[----:B------:R-:W-:Y:S02]  /*57a0*/  @!UP0 USEL UR13, UR12, UR4, !UP1 ;  /* 0x000000040c0d8287 */ /* 0x000fe4000c800000 */
[----:B------:R-:W-:Y:S02]  /*57b0*/  @!UP0 UIADD3 UR4, UPT, UPT, -UR12, URZ, URZ ;  /* 0x000000ff0c048290 */ /* 0x000fe4000fffe1ff */
[----:B------:R-:W-:Y:S02]  /*57c0*/  @!UP0 UIADD3 UR5, UPT, UPT, -UR13, URZ, URZ ;  /* 0x000000ff0d058290 */ /* 0x000fe4000fffe1ff */
[----:B------:R-:W-:Y:S02]  /*57d0*/  @!UP0 UIMAD UR11, UR20, UR4, UR11 ;  /* 0x00000004140b82a4 */ /* 0x000fe4000f8e020b */
[----:B------:R-:W-:Y:S01]  /*57e0*/  @!UP0 UIMAD UR12, UR23, UR5, UR12 ;  /* 0x00000005170c82a4 */ /* 0x000fe2000f8e020c */
[----:B------:R-:W-:Y:S01]  /*57f0*/  @!P1 R2UR UR4, R0 ;  /* 0x00000000000492ca */ /* 0x000fe200000e0000 */
[----:B------:R-:W-:Y:S01]  /*5800*/  VOTEU.ALL UP0, P1 ;  /* 0x0000000000ff7886 */ /* 0x000fe20000800000 */
[----:B------:R-:W-:Y:S01]  /*5810*/  @!P1 R2UR UR5, R3 ;  /* 0x00000000030592ca */ /* 0x000fe200000e0000 */
[----:B------:R-:W-:Y:S10]  /*5820*/  UPLOP3.LUT UP1, UPT, UPT, UPT, UPT, 0x80, 0x8 ;  /* 0x000000000008789c */ /* 0x000ff40003f2f070 */
[----:B------:R-:W-:Y:S02]  /*5830*/  IMAD.U32 R5, RZ, RZ, UR4 ;  /* 0x00000004ff057e24 */ /* 0x000fe4000f8e00ff */
[----:B------:R-:W-:Y:S03]  /*5840*/  IMAD.U32 R4, RZ, RZ, UR5 ;  /* 0x00000005ff047e24 */ /* 0x000fe6000f8e00ff */
[----:B------:R-:W-:Y:S02]  /*5850*/  @!P1 R2UR UR5, R5 ;  /* 0x00000000050592ca */ /* 0x000fe400000e0000 */
[----:B------:R-:W-:Y:S11]  /*5860*/  @!P1 R2UR UR4, R4 ;  /* 0x00000000040492ca */ /* 0x000ff600000e0000 */
[----:B------:R-:W-:Y:S02]  /*5870*/  @!UPT UIADD3 URZ, UPT, UPT, URZ, URZ, URZ ;  /* 0x000000fffffff290 */ /* 0x000fe4000fffe0ff */
[----:B------:R1:W-:Y:S01]  /*5880*/  @!UP0 UTMALDG.4D.IM2COL [UR8], [UR4], UR6 ;  /* 0x00000008040083b4 */ /* 0x0003e20008058006 */
[----:B------:R1:W-:Y:S01]  /*5890*/  @!P1 SYNCS.ARRIVE.TRANS64.RED.A0TR RZ, [UR19+0x1b0], R2 ;  /* 0x0001b002ffff99a7 */ /* 0x0003e20008300413 */
[----:B------:R-:W-:Y:S01]  /*58a0*/  SYNCS.ARRIVE.TRANS64.RED.A1T0 RZ, [UR34], RZ ;  /* 0x000000ffffff79a7 */ /* 0x000fe20008100422 */
[----:B------:R-:W-:Y:S05]  /*58b0*/  BRA.U UP3, `(.L_x_98) ;  /* 0xfffffff503547547 */ /* 0x000fea000b83ffff */
[----:B------:R-:W-:Y:S07]  /*58c0*/  MOV R0, UR19 ;  /* 0x0000001300007c02 */ /* 0x000fee0008000f00 */
.L_x_99:
[----:B--2---:R-:W-:-:S04]  /*58d0*/  SHF.L.U32 R3, R10, 0x1f, RZ ;  /* 0x0000001f0a037819 */ /* 0x004fc800000006ff */
[----:B------:R2:W4:Y:S03]  /*58e0*/  SYNCS.PHASECHK.TRANS64.TRYWAIT P0, [R0+URZ+0x1b8], R3 ;  /* 0x0001b803000075a7 */ /* 0x00052600080011ff */
[----:B----4-:R-:W-:Y:S05]  /*58f0*/  @!P0 NANOSLEEP.SYNCS 0x989680 ;  /* 0x009896800000895d */ /* 0x010fea0003900000 */
[----:B------:R-:W4:Y:S02]  /*5900*/  @!P0 SYNCS.PHASECHK.TRANS64 P0, [R0+URZ+0x1b8], R3 ;  /* 0x0001b803000085a7 */ /* 0x000f2400080010ff */
[----:B-1-34-:R-:W-:Y:S05]  /*5910*/  @P0 EXIT ;  /* 0x000000000000094d */ /* 0x01afea0003800000 */
[----:B------:R-:W-:Y:S05]  /*5920*/  BRA `(.L_x_99) ;  /* 0xfffffffc00e87947 */ /* 0x000fea000383ffff */
.L_x_90:
[----:B------:R-:W-:-:S06]  /*5930*/  UISETP.GE.AND UP0, UPT, UR18, 0x4, UPT ;  /* 0x000000041200788c */ /* 0x000fcc000bf06270 */
[----:B------:R-:W-:-:S13]  /*5940*/  PLOP3.LUT P0, PT, PT, PT, UP0, 0x80, 0x8 ;  /* 0x000000000008781c */ /* 0x000fda0003f0f008 */
[----:B-1----:R-:W-:Y:S05]  /*5950*/  @!P0 EXIT ;  /* 0x000000000000894d */ /* 0x002fea0003800000 */
[----:B------:R-:W1:Y:S08]  /*5960*/  S2UR UR4, SR_CgaCtaId ;  /* 0x00000000000479c3 */ /* 0x000e700000008800 */
[----:B------:R-:W-:Y:S01]  /*5970*/  BAR.SYNC.DEFER_BLOCKING 0x6, 0xa0 ;  /* 0x0182800000007b1d */ /* 0x000fe20000010000 */
[C---:B------:R-:W-:Y:S01]  /*5980*/  IMAD.SHL.U32 R6, R78.reuse, 0x40, RZ ;  /* 0x000000404e067824 */ /* 0x040fe200078e00ff */
[----:B------:R-:W-:Y:S01]  /*5990*/  CS2R R84, SRZ ;  /* 0x0000000000547805 */ /* 0x000fe2000001ff00 */
[----:B------:R-:W-:-:S02]  /*59a0*/  IMAD.SHL.U32 R3, R78, 0x2, RZ ;  /* 0x000000024e037824 */ /* 0x000fc400078e00ff */
[----:B------:R-:W-:Y:S01]  /*59b0*/  IMAD.SHL.U32 R87, R78, 0x20, RZ ;  /* 0x000000204e577824 */ /* 0x000fe200078e00ff */
[----:B------:R-:W-:Y:S01]  /*59c0*/  UMOV UR43, 0x400 ;  /* 0x00000400002b7882 */ /* 0x000fe20000000000 */
[----:B------:R-:W-:Y:S01]  /*59d0*/  LOP3.LUT R4, R6, 0x180, RZ, 0xc0, !PT ;  /* 0x0000018006047812 */ /* 0x000fe200078ec0ff */
[----:B------:R-:W2:Y:S01]  /*59e0*/  LDC.64 R74, c[0x0][0x888] ;  /* 0x00022200ff4a7b82 */ /* 0x000ea20000000a00 */
[C---:B------:R-:W-:Y:S01]  /*59f0*/  IMAD.SHL.U32 R5, R78.reuse, 0x10, RZ ;  /* 0x000000104e057824 */ /* 0x040fe200078e00ff */
[----:B------:R-:W-:Y:S01]  /*5a00*/  LOP3.LUT R87, R87, 0xc00, RZ, 0xc0, !PT ;  /* 0x00000c0057577812 */ /* 0x000fe200078ec0ff */
[----:B------:R-:W-:Y:S01]  /*5a10*/  IMAD.U32 R37, R78, 0x10000, RZ ;  /* 0x000100004e257824 */ /* 0x000fe200078e00ff */
[----:B------:R-:W-:Y:S01]  /*5a20*/  LOP3.LUT R3, R4, 0x20, R3, 0xf8, !PT ;  /* 0x0000002004037812 */ /* 0x000fe200078ef803 */
[----:B------:R-:W-:Y:S01]  /*5a30*/  IMAD.SHL.U32 R4, R78, 0x8, RZ ;  /* 0x000000084e047824 */ /* 0x000fe200078e00ff */
[----:B------:R-:W-:Y:S01]  /*5a40*/  LOP3.LUT R87, R87, 0x40, R6, 0xf8, !PT ;  /* 0x0000004057577812 */ /* 0x000fe200078ef806 */
[----:B------:R-:W-:Y:S01]  /*5a50*/  IMAD.MOV.U32 R36, RZ, RZ, RZ ;  /* 0x000000ffff247224 */ /* 0x000fe200078e00ff */
[----:B------:R-:W3:Y:S01]  /*5a60*/  LDC.64 R76, c[0x0][0x890] ;  /* 0x00022400ff4c7b82 */ /* 0x000ee20000000a00 */
[----:B------:R-:W-:Y:S01]  /*5a70*/  LOP3.LUT R5, R5, 0x20, RZ, 0xc0, !PT ;  /* 0x0000002005057812 */ /* 0x000fe200078ec0ff */
[----:B------:R-:W-:Y:S01]  /*5a80*/  IMAD.MOV.U32 R79, RZ, RZ, RZ ;  /* 0x000000ffff4f7224 */ /* 0x000fe200078e00ff */
[----:B------:R-:W-:Y:S01]  /*5a90*/  LOP3.LUT R4, R3, 0x30, R4, 0x78, !PT ;  /* 0x0000003003047812 */ /* 0x000fe200078e7804 */
[----:B------:R-:W4:Y:S01]  /*5aa0*/  LDCU UR53, c[0x0][0x370] ;  /* 0x00006e00ff3577ac */ /* 0x000f220008000800 */
[----:B------:R-:W-:-:S02]  /*5ab0*/  LOP3.LUT R87, R87, 0x200, R6, 0xf8, !PT ;  /* 0x0000020057577812 */ /* 0x000fc400078ef806 */
[----:B------:R-:W-:Y:S01]  /*5ac0*/  LOP3.LUT R37, R37, 0x600000, RZ, 0xc0, !PT ;  /* 0x0060000025257812 */ /* 0x000fe200078ec0ff */
[----:B-1----:R-:W-:Y:S01]  /*5ad0*/  ULEA UR43, UR4, UR43, 0x18 ;  /* 0x0000002b042b7291 */ /* 0x002fe2000f8ec0ff */
[----:B------:R-:W1:Y:S01]  /*5ae0*/  LDC.64 R72, c[0x0][0x8b0] ;  /* 0x00022c00ff487b82 */ /* 0x000e620000000a00 */
[----:B------:R-:W-:Y:S01]  /*5af0*/  LOP3.LUT R87, R87, R4, RZ, 0xfc, !PT ;  /* 0x0000000457577212 */ /* 0x000fe200078efcff */
[----:B------:R-:W1:Y:S01]  /*5b00*/  LDCU UR42, c[0x0][0xb0c] ;  /* 0x00016180ff2a77ac */ /* 0x000e620008000800 */
[----:B------:R-:W-:-:S03]  /*5b10*/  UIADD3 UR4, UPT, UPT, UR43, 0x1400, URZ ;  /* 0x000014002b047890 */ /* 0x000fc6000fffe0ff */
[----:B------:R-:W-:Y:S02]  /*5b20*/  VIADD R86, R87, UR43 ;  /* 0x0000002b57567c36 */ /* 0x000fe40008000000 */
[----:B------:R-:W4:Y:S01]  /*5b30*/  LDS R2, [UR43+0x220] ;  /* 0x0002202bff027984 */ /* 0x000f220008000800 */
[----:B------:R-:W1:Y:S01]  /*5b40*/  LDC.64 R70, c[0x0][0x8a8] ;  /* 0x00022a00ff467b82 */ /* 0x000e620000000a00 */
[----:B------:R-:W1:Y:S01]  /*5b50*/  LDCU UR38, c[0x0][0xb30] ;  /* 0x00016600ff2677ac */ /* 0x000e620008000800 */
[----:B------:R-:W-:Y:S01]  /*5b60*/  IADD3 R86, PT, PT, -R5, 0x400, R86 ;  /* 0x0000040005567810 */ /* 0x000fe20007ffe156 */
[----:B------:R-:W-:Y:S01]  /*5b70*/  IMAD.U32 R93, RZ, RZ, UR4 ;  /* 0x00000004ff5d7e24 */ /* 0x000fe2000f8e00ff */
[----:B------:R-:W1:Y:S01]  /*5b80*/  LDCU.64 UR60, c[0x0][0x888] ;  /* 0x00011100ff3c77ac */ /* 0x000e620008000a00 */
[----:B------:R-:W1:Y:S01]  /*5b90*/  LDCU.64 UR40, c[0x0][0xb28] ;  /* 0x00016500ff2877ac */ /* 0x000e620008000a00 */
[----:B------:R-:W1:Y:S01]  /*5ba0*/  LDCU.64 UR62, c[0x0][0xa90] ;  /* 0x00015200ff3e77ac */ /* 0x000e620008000a00 */
[----:B------:R-:W1:Y:S01]  /*5bb0*/  LDCU.128 UR48, c[0x0][0xb10] ;  /* 0x00016200ff3077ac */ /* 0x000e620008000c00 */
[----:B------:R-:W1:Y:S01]  /*5bc0*/  LDCU.128 UR56, c[0x0][0xa80] ;  /* 0x00015000ff3877ac */ /* 0x000e620008000c00 */
[----:B------:R-:W1:Y:S01]  /*5bd0*/  LDCU UR52, c[0x0][0x374] ;  /* 0x00006e80ff3477ac */ /* 0x000e620008000800 */
[----:B------:R-:W-:Y:S01]  /*5be0*/  UIADD3 UR55, UPT, UPT, UR43, 0x400, URZ ;  /* 0x000004002b377890 */ /* 0x000fe2000fffe0ff */
[C---:B----4-:R-:W-:Y:S01]  /*5bf0*/  VIADD R3, R2.reuse, 0x40 ;  /* 0x0000004002037836 */ /* 0x050fe20000000000 */
[----:B------:R-:W-:-:S04]  /*5c00*/  LOP3.LUT R2, R2, 0xffff, RZ, 0xc0, !PT ;  /* 0x0000ffff02027812 */ /* 0x000fc800078ec0ff */
[----:B------:R-:W-:-:S05]  /*5c10*/  LOP3.LUT R3, R3, 0xffff, RZ, 0xc0, !PT ;  /* 0x0000ffff03037812 */ /* 0x000fca00078ec0ff */
[----:B-123--:R4:W-:Y:S02]  /*5c20*/  STL.64 [R1], R2 ;  /* 0x0000000201007387 */ /* 0x00e9e40000100a00 */
.L_x_117:
[----:B----4-:R-:W-:Y:S04]  /*5c30*/  SHF.L.U32 R3, R84, 0x1f, RZ ;  /* 0x0000001f54037819 */ /* 0x010fe800000006ff */
[----:B-1----:R-:W1:Y:S02]  /*5c40*/  SYNCS.PHASECHK.TRANS64.TRYWAIT P0, [UR43+0x1d0], R3 ;  /* 0x0001d003ff0075a7 */ /* 0x002e64000800112b */
[----:B-1----:R-:W-:Y:S05]  /*5c50*/  @!P0 BRA `(.L_x_100) ;  /* 0x0000002800948947 */ /* 0x002fea0003800000 */
.L_x_193:
[----:B------:R-:W2:Y:S01]  /*5c60*/  LDS.128 R4, [UR43+0x210] ;  /* 0x0002102bff047984 */ /* 0x000ea20008000c00 */
[----:B------:R-:W-:Y:S01]  /*5c70*/  UIADD3 UR4, UPT, UPT, UR43, 0x1d8, URZ ;  /* 0x000001d82b047890 */ /* 0x000fe2000fffe0ff */
[----:B------:R-:W-:Y:S01]  /*5c80*/  IMAD R2, R36, 0x4, R1 ;  /* 0x0000000424027824 */ /* 0x000fe200078e0201 */
[----:B------:R-:W-:Y:S01]  /*5c90*/  UISETP.GE.AND UP0, UPT, UR39, 0x1, UPT ;  /* 0x000000012700788c */ /* 0x000fe2000bf06270 */
[----:B------:R-:W-:Y:S01]  /*5ca0*/  @!PT LDS RZ, [RZ] ;  /* 0x00000000fffff984 */ /* 0x000fe20000000800 */
[----:B------:R-:W-:Y:S01]  /*5cb0*/  @!PT LDS RZ, [RZ] ;  /* 0x00000000fffff984 */ /* 0x000fe20000000800 */
[----:B------:R-:W-:Y:S01]  /*5cc0*/  @!PT LDS RZ, [RZ] ;  /* 0x00000000fffff984 */ /* 0x000fe20000000800 */
[----:B------:R-:W-:Y:S01]  /*5cd0*/  @!PT LDS RZ, [RZ] ;  /* 0x00000000fffff984 */ /* 0x000fe20000000800 */
[----:B------:R3:W-:Y:S06]  /*5ce0*/  MEMBAR.ALL.CTA ;  /* 0x0000000000007992 */ /* 0x0007ec0000008000 */
[----:B---3--:R-:W3:Y:S01]  /*5cf0*/  FENCE.VIEW.ASYNC.S ;  /* 0x00000000000073c6 */ /* 0x008ee20000000000 */
[----:B------:R-:W-:Y:S09]  /*5d00*/  UPRMT UR4, URZ, 0x654, UR4 ;  /* 0x00000654ff047896 */ /* 0x000ff20008000004 */
[----:B---3--:R-:W-:Y:S01]  /*5d10*/  SYNCS.ARRIVE.TRANS64.RED.A1T0 RZ, [UR4], RZ ;  /* 0x000000ffffff79a7 */ /* 0x008fe20008100404 */
[----:B------:R-:W5:Y:S01]  /*5d20*/  LDL R2, [R2] ;  /* 0x0000000002027983 */ /* 0x000f620000100800 */
[----:B--2---:R-:W-:Y:S11]  /*5d30*/  LOP3.LUT P0, RZ, R6, 0x1, RZ, 0xc0, !PT ;  /* 0x0000000106ff7812 */ /* 0x004ff6000780c0ff */
[----:B------:R-:W-:Y:S02]  /*5d40*/  @!UPT UIADD3 URZ, UPT, UPT, URZ, URZ, URZ ;  /* 0x000000fffffff290 */ /* 0x000fe4000fffe0ff */
[----:B------:R-:W-:Y:S01]  /*5d50*/  VOTEU.ANY UP1, P0 ;  /* 0x0000000000ff7886 */ /* 0x000fe20000020100 */
[----:B------:R-:W-:Y:S01]  /*5d60*/  PLOP3.LUT P0, PT, PT, PT, UP1, 0x80, 0x8 ;  /* 0x000000000008781c */ /* 0x000fe20003f0f018 */
[----:B------:R-:W-:Y:S11]  /*5d70*/  UP2UR UR47, UPR, URZ, 0x2 ;  /* 0x00000002ff2f7883 */ /* 0x000ff60008000000 */
[----:B------:R-:W-:Y:S01]  /*5d80*/  @!UPT UIADD3 URZ, UPT, UPT, URZ, URZ, URZ ;  /* 0x000000fffffff290 */ /* 0x000fe2000fffe0ff */
[----:B-1----:R-:W-:Y:S02]  /*5d90*/  @P0 MOV R3, R4 ;  /* 0x0000000400030202 */ /* 0x002fe40000000f00 */
[----:B------:R-:W-:Y:S02]  /*5da0*/  @P0 LOP3.LUT R0, R5, 0xffff, RZ, 0xc0, !PT ;  /* 0x0000ffff05000812 */ /* 0x000fe400078ec0ff */
[----:B------:R-:W-:Y:S02]  /*5db0*/  @P0 R2UR UR5, R3 ;  /* 0x00000000030502ca */ /* 0x000fe400000e0000 */
[----:B------:R-:W-:Y:S11]  /*5dc0*/  @P0 R2UR UR4, R0 ;  /* 0x00000000000402ca */ /* 0x000ff600000e0000 */
[----:B------:R-:W-:Y:S02]  /*5dd0*/  @UP1 UMOV UR37, UR5 ;  /* 0x0000000500251c82 */ /* 0x000fe40008000000 */
[----:B------:R-:W-:Y:S01]  /*5de0*/  @UP1 UMOV UR36, UR4 ;  /* 0x0000000400241c82 */ /* 0x000fe20008000000 */
[----:B------:R-:W-:Y:S05]  /*5df0*/  BRA.U !UP0, `(.L_x_101) ;  /* 0x0000000108cc7547 */ /* 0x000fea000b800000 */
[----:B------:R-:W1:Y:S01]  /*5e00*/  LDCU UR9, c[0x0][0xb20] ;  /* 0x00016400ff0977ac */ /* 0x000e620008000800 */
[----:B------:R-:W-:Y:S02]  /*5e10*/  UIMAD.WIDE.U32 UR4, UR52, UR51, URZ ;  /* 0x00000033340472a5 */ /* 0x000fe4000f8e00ff */
[----:B------:R-:W-:Y:S02]  /*5e20*/  UIMAD.WIDE.U32 UR6, UR53, UR48, URZ ;  /* 0x00000030350672a5 */ /* 0x000fe4000f8e00ff */
[----:B------:R-:W-:Y:S02]  /*5e30*/  UIMAD.WIDE.U32 UR10, UR36, UR51, URZ ;  /* 0x00000033240a72a5 */ /* 0x000fe4000f8e00ff */
[----:B------:R-:W-:Y:S02]  /*5e40*/  UISETP.NE.AND UP0, UPT, UR50, 0x1, UPT ;  /* 0x000000013200788c */ /* 0x000fe4000bf05270 */
[----:B------:R-:W-:Y:S02]  /*5e50*/  UISETP.NE.AND UP1, UPT, UR42, 0x1, UPT ;  /* 0x000000012a00788c */ /* 0x000fe4000bf25270 */
[----:B------:R-:W-:Y:S02]  /*5e60*/  UISETP.NE.AND UP2, UPT, UR39, 0x1, UPT ;  /* 0x000000012700788c */ /* 0x000fe4000bf45270 */
[----:B------:R-:W-:Y:S01]  /*5e70*/  UIMAD.WIDE.U32 UR12, UR37, UR48, URZ ;  /* 0x00000030250c72a5 */ /* 0x000fe2000f8e00ff */
[----:B------:R-:W-:Y:S01]  /*5e80*/  UMOV UR4, UR5 ;  /* 0x0000000500047c82 */ /* 0x000fe20008000000 */
[----:B------:R-:W-:Y:S01]  /*5e90*/  UMOV UR6, UR11 ;  /* 0x0000000b00067c82 */ /* 0x000fe20008000000 */
[----:B-1----:R-:W-:Y:S03]  /*5ea0*/  USHF.R.U32.HI UR8, URZ, UR9, UR4 ;  /* 0x00000009ff087299 */ /* 0x002fe60008011604 */
[----:B------:R-:W-:Y:S02]  /*5eb0*/  UMOV UR4, UR7 ;  /* 0x0000000700047c82 */ /* 0x000fe40008000000 */
[----:B------:R-:W-:Y:S02]  /*5ec0*/  USHF.R.U32.HI UR5, URZ, UR49, UR4 ;  /* 0x00000031ff057299 */ /* 0x000fe40008011604 */
[----:B------:R-:W-:Y:S02]  /*5ed0*/  USEL UR4, UR52, UR8, !UP0 ;  /* 0x0000000834047287 */ /* 0x000fe4000c000000 */
[----:B------:R-:W-:Y:S02]  /*5ee0*/  USHF.R.U32.HI UR8, URZ, UR9, UR6 ;  /* 0x00000009ff087299 */ /* 0x000fe40008011606 */
[----:B------:R-:W-:Y:S02]  /*5ef0*/  UIMAD.WIDE.U32 UR6, UR4, UR40, URZ ;  /* 0x00000028040672a5 */ /* 0x000fe4000f8e00ff */
[----:B------:R-:W-:Y:S02]  /*5f00*/  USEL UR9, UR53, UR5, !UP1 ;  /* 0x0000000535097287 */ /* 0x000fe4000c800000 */
[----:B------:R-:W-:Y:S02]  /*5f10*/  USEL UR8, UR36, UR8, !UP0 ;  /* 0x0000000824087287 */ /* 0x000fe4000c000000 */
[----:B------:R-:W-:Y:S01]  /*5f20*/  UIMAD.WIDE.U32 UR10, UR9, UR40, URZ ;  /* 0x00000028090a72a5 */ /* 0x000fe2000f8e00ff */
[----:B------:R-:W-:Y:S01]  /*5f30*/  UMOV UR6, UR7 ;  /* 0x0000000700067c82 */ /* 0x000fe20008000000 */
[----:B------:R-:W-:Y:S01]  /*5f40*/  UMOV UR5, UR13 ;  /* 0x0000000d00057c82 */ /* 0x000fe20008000000 */
[----:B------:R-:W-:Y:S02]  /*5f50*/  @UP2 USHF.R.U32.HI UR4, URZ, UR41, UR6 ;  /* 0x00000029ff042299 */ /* 0x000fe40008011606 */
[----:B------:R-:W-:Y:S02]  /*5f60*/  USHF.R.U32.HI UR5, URZ, UR49, UR5 ;  /* 0x00000031ff057299 */ /* 0x000fe40008011605 */
[----:B------:R-:W-:Y:S02]  /*5f70*/  UIMAD UR4, UR39, UR4, URZ ;  /* 0x00000004270472a4 */ /* 0x000fe4000f8e02ff */
[----:B------:R-:W-:Y:S02]  /*5f80*/  USEL UR5, UR37, UR5, !UP1 ;  /* 0x0000000525057287 */ /* 0x000fe4000c800000 */
[----:B------:R-:W-:Y:S01]  /*5f90*/  UISETP.GE.AND UP0, UPT, UR8, UR4, UPT ;  /* 0x000000040800728c */ /* 0x000fe2000bf06270 */
[----:B------:R-:W-:Y:S01]  /*5fa0*/  UMOV UR6, UR11 ;  /* 0x0000000b00067c82 */ /* 0x000fe20008000000 */
[----:B------:R-:W-:Y:S02]  /*5fb0*/  UIMAD.WIDE.U32 UR10, UR8, UR40, URZ ;  /* 0x00000028080a72a5 */ /* 0x000fe4000f8e00ff */
[----:B------:R-:W-:Y:S04]  /*5fc0*/  @UP2 USHF.R.U32.HI UR9, URZ, UR41, UR6 ;  /* 0x00000029ff092299 */ /* 0x000fe80008011606 */
[----:B------:R-:W-:Y:S01]  /*5fd0*/  UIMAD UR6, UR39, UR9, URZ ;  /* 0x00000009270672a4 */ /* 0x000fe2000f8e02ff */
[----:B------:R-:W-:Y:S03]  /*5fe0*/  UMOV UR4, UR11 ;  /* 0x0000000b00047c82 */ /* 0x000fe60008000000 */
[----:B------:R-:W-:Y:S02]  /*5ff0*/  UISETP.GE.OR UP0, UPT, UR5, UR6, UP0 ;  /* 0x000000060500728c */ /* 0x000fe40008706670 */
[----:B------:R-:W-:Y:S02]  /*6000*/  USHF.R.U32.HI UR4, URZ, UR41, UR4 ;  /* 0x00000029ff047299 */ /* 0x000fe40008011604 */
[----:B------:R-:W-:Y:S02]  /*6010*/  UIMAD.WIDE.U32 UR6, UR5, UR40, URZ ;  /* 0x00000028050672a5 */ /* 0x000fe4000f8e00ff */
[----:B------:R-:W-:Y:S02]  /*6020*/  USEL UR11, UR8, UR4, !UP2 ;  /* 0x00000004080b7287 */ /* 0x000fe4000d000000 */
[----:B------:R-:W-:Y:S02]  /*6030*/  UIADD3 UR6, UPT, UPT, -UR5, URZ, URZ ;  /* 0x000000ff05067290 */ /* 0x000fe4000fffe1ff */
[----:B------:R-:W-:Y:S02]  /*6040*/  UIADD3 UR10, UPT, UPT, -UR11, URZ, URZ ;  /* 0x000000ff0b0a7290 */ /* 0x000fe4000fffe1ff */
[----:B------:R-:W-:Y:S02]  /*6050*/  UIMAD UR6, UR42, UR6, UR37 ;  /* 0x000000062a0672a4 */ /* 0x000fe4000f8e0225 */
[----:B------:R-:W-:Y:S01]  /*6060*/  UIMAD UR10, UR39, UR10, UR8 ;  /* 0x0000000a270a72a4 */ /* 0x000fe2000f8e0208 */
[----:B------:R-:W-:Y:S01]  /*6070*/  @!UP0 UMOV UR4, UR7 ;  /* 0x0000000700048c82 */ /* 0x000fe20008000000 */
[----:B------:R-:W-:Y:S02]  /*6080*/  UIADD3 UR7, UPT, UPT, -UR8, URZ, URZ ;  /* 0x000000ff08077290 */ /* 0x000fe4000fffe1ff */
[----:B------:R-:W-:Y:S04]  /*6090*/  @!UP0 USHF.R.U32.HI UR4, URZ, UR41, UR4 ;  /* 0x00000029ff048299 */ /* 0x000fe80008011604 */
[----:B------:R-:W-:Y:S04]  /*60a0*/  @!UP0 USEL UR4, UR5, UR4, !UP2 ;  /* 0x0000000405048287 */ /* 0x000fe8000d000000 */
[----:B------:R-:W-:Y:S02]  /*60b0*/  @!UP0 UIMAD UR9, UR9, UR10, UR4 ;  /* 0x0000000a090982a4 */ /* 0x000fe4000f8e0204 */
[----:B------:R-:W-:Y:S02]  /*60c0*/  @!UP0 UIADD3 UR10, UPT, UPT, UR11, -UR4, URZ ;  /* 0x800000040b0a8290 */ /* 0x000fe4000fffe0ff */
[----:B------:R-:W-:Y:S02]  /*60d0*/  UIMAD UR4, UR50, UR7, UR36 ;  /* 0x00000007320472a4 */ /* 0x000fe4000f8e0224 */
[----:B------:R-:W-:Y:S03]  /*60e0*/  @!UP0 UIMAD UR8, UR10, UR39, UR5 ;  /* 0x000000270a0882a4 */ /* 0x000fe6000f8e0205 */
[----:B------:R-:W-:Y:S02]  /*60f0*/  @!UP0 UMOV UR5, UR9 ;  /* 0x0000000900058c82 */ /* 0x000fe40008000000 */
[----:B------:R-:W-:Y:S02]  /*6100*/  UIMAD UR37, UR5, UR42, UR6 ;  /* 0x0000002a052572a4 */ /* 0x000fe4000f8e0206 */
[----:B------:R-:W-:Y:S11]  /*6110*/  UIMAD UR36, UR8, UR50, UR4 ;  /* 0x00000032082472a4 */ /* 0x000ff6000f8e0204 */
[----:B------:R-:W-:Y:S01]  /*6120*/  @!UPT UIADD3 URZ, UPT, UPT, URZ, URZ, URZ ;  /* 0x000000fffffff290 */ /* 0x000fe2000fffe0ff */
.L_x_101:
[----:B------:R-:W-:Y:S01]  /*6130*/  UISETP.NE.AND UP0, UPT, UR38, 0x1, UPT ;  /* 0x000000012600788c */ /* 0x000fe2000bf05270 */
[----:B------:R-:W-:Y:S04]  /*6140*/  @P0 SHF.R.U32.HI R4, RZ, 0x10, R5 ;  /* 0x00000010ff040819 */ /* 0x000fe80000011605 */
[----:B------:R-:W-:Y:S06]  /*6150*/  @P0 R2UR UR54, R4 ;  /* 0x00000000043602ca */ /* 0x000fec00000e0000 */
[----:B------:R-:W1:Y:S01]  /*6160*/  @!UP0 LDCU.128 UR12, c[0x0][0xb10] ;  /* 0x00016200ff0c87ac */ /* 0x000e620008000c00 */
[----:B------:R-:W2:Y:S01]  /*6170*/  @!UP0 LDCU UR5, c[0x0][0xb0c] ;  /* 0x00016180ff0587ac */ /* 0x000ea20008000800 */
[----:B------:R-:W3:Y:S01]  /*6180*/  @!UP0 LDCU UR10, c[0x0][0xb20] ;  /* 0x00016400ff0a87ac */ /* 0x000ee20008000800 */
[----:B-1----:R-:W-:Y:S02]  /*6190*/  UIMAD.WIDE.U32 UR8, UR37, UR12, URZ ;  /* 0x0000000c250872a5 */ /* 0x002fe4000f8e00ff */
[----:B------:R-:W-:Y:S02]  /*61a0*/  UIMAD.WIDE.U32 UR6, UR36, UR15, URZ ;  /* 0x0000000f240672a5 */ /* 0x000fe4000f8e00ff */
[----:B------:R-:W-:Y:S03]  /*61b0*/  @!UP0 UISETP.NE.AND UP1, UPT, UR14, 0x1, UPT ;  /* 0x000000010e00888c */ /* 0x000fe6000bf25270 */
[----:B------:R-:W-:Y:S01]  /*61c0*/  @!UP0 UMOV UR4, UR9 ;  /* 0x0000000900048c82 */ /* 0x000fe20008000000 */
[----:B--2---:R-:W-:Y:S02]  /*61d0*/  @!UP0 UISETP.NE.AND UP2, UPT, UR5, 0x1, UPT ;  /* 0x000000010500888c */ /* 0x004fe4000bf45270 */
[----:B------:R-:W-:Y:S01]  /*61e0*/  @!UP0 USHF.R.U32.HI UR4, URZ, UR13, UR4 ;  /* 0x0000000dff048299 */ /* 0x000fe20008011604 */
[----:B------:R-:W-:Y:S02]  /*61f0*/  @!UP0 UMOV UR6, UR7 ;  /* 0x0000000700068c82 */ /* 0x000fe40008000000 */
[----:B---3--:R-:W-:Y:S02]  /*6200*/  @!UP0 USHF.R.U32.HI UR6, URZ, UR10, UR6 ;  /* 0x0000000aff068299 */ /* 0x008fe40008011606 */
[----:B------:R-:W-:Y:S02]  /*6210*/  @!UP0 USEL UR7, UR37, UR4, !UP2 ;  /* 0x0000000425078287 */ /* 0x000fe4000d000000 */
[----:B------:R-:W-:Y:S04]  /*6220*/  @!UP0 USEL UR6, UR36, UR6, !UP1 ;  /* 0x0000000624068287 */ /* 0x000fe8000c800000 */
[----:B------:R-:W-:Y:S02]  /*6230*/  @!UP0 UIADD3 UR4, UPT, UPT, -UR7, UR6, URZ ;  /* 0x0000000607048290 */ /* 0x000fe4000fffe1ff */
[----:B------:R-:W-:Y:S02]  /*6240*/  @!UP0 UIADD3 UR6, UPT, UPT, UR7, -UR6, URZ ;  /* 0x8000000607068290 */ /* 0x000fe4000fffe0ff */
[----:B------:R-:W-:Y:S02]  /*6250*/  @!UP0 UIMAD UR37, UR4, UR5, UR37 ;  /* 0x00000005042582a4 */ /* 0x000fe4000f8e0225 */
[----:B------:R-:W-:Y:S02]  /*6260*/  @!UP0 UIMAD UR36, UR6, UR14, UR36 ;  /* 0x0000000e062482a4 */ /* 0x000fe4000f8e0224 */
[----:B------:R-:W-:Y:S09]  /*6270*/  ULOP3.LUT UP0, URZ, UR55, 0x1b0, URZ, 0xc0, !UPT ;  /* 0x000001b037ff7892 */ /* 0x000ff2000f80c0ff */
[----:B------:R-:W-:Y:S05]  /*6280*/  BRA.U !UP0, `(.L_x_102) ;  /* 0x0000000108407547 */ /* 0x000fea000b800000 */
[----:B------:R-:W1:Y:S01]  /*6290*/  LDCU.64 UR8, c[0x4][0x80] ;  /* 0x01001000ff0877ac */ /* 0x000e620008000a00 */
[----:B------:R-:W-:Y:S01]  /*62a0*/  MOV R15, 0x0 ;  /* 0x00000000000f7802 */ /* 0x000fe20000000f00 */
[----:B------:R-:W-:Y:S02]  /*62b0*/  HFMA2 R12, -RZ, RZ, 0, 5.9604644775390625e-08 ;  /* 0x00000001ff0c7431 */ /* 0x000fe400000001ff */
[----:B------:R-:W-:Y:S02]  /*62c0*/  IMAD.MOV.U32 R8, RZ, RZ, 0x70 ;  /* 0x00000070ff087424 */ /* 0x000fe400078e00ff */
[----:B------:R-:W-:Y:S01]  /*62d0*/  IMAD.MOV.U32 R13, RZ, RZ, RZ ;  /* 0x000000ffff0d7224 */ /* 0x000fe200078e00ff */
[----:B------:R-:W2:Y:S01]  /*62e0*/  LDCU.64 UR6, c[0x4][0x88] ;  /* 0x01001100ff0677ac */ /* 0x000ea20008000a00 */
[----:B------:R-:W3:Y:S01]  /*62f0*/  LDC.64 R14, c[0x4][R15] ;  /* 0x010000000f0e7b82 */ /* 0x000ee20000000a00 */
[----:B------:R-:W4:Y:S01]  /*6300*/  LDCU.64 UR4, c[0x4][0x8] ;  /* 0x01000100ff0477ac */ /* 0x000f220008000a00 */
[----:B-1----:R-:W-:Y:S01]  /*6310*/  MOV R5, UR9 ;  /* 0x0000000900057c02 */ /* 0x002fe20008000f00 */
[----:B------:R-:W-:Y:S01]  /*6320*/  IMAD.U32 R4, RZ, RZ, UR8 ;  /* 0x00000008ff047e24 */ /* 0x000fe2000f8e00ff */
[----:B--2---:R-:W-:Y:S01]  /*6330*/  MOV R7, UR7 ;  /* 0x0000000700077c02 */ /* 0x004fe20008000f00 */
[----:B------:R-:W-:Y:S01]  /*6340*/  IMAD.U32 R6, RZ, RZ, UR6 ;  /* 0x00000006ff067e24 */ /* 0x000fe2000f8e00ff */
[----:B----4-:R-:W-:Y:S01]  /*6350*/  MOV R11, UR5 ;  /* 0x00000005000b7c02 */ /* 0x010fe20008000f00 */
[----:B------:R-:W-:Y:S02]  /*6360*/  IMAD.U32 R10, RZ, RZ, UR4 ;  /* 0x00000004ff0a7e24 */ /* 0x000fe4000f8e00ff */
[----:B------:R-:W-:Y:S07]  /*6370*/  LEPC R20, `(.L_x_102) ;  /* 0x000000001014794e */ /* 0x000fee0000000000 */
[----:B---3-5:R-:W-:Y:S05]  /*6380*/  CALL.ABS.NOINC R14 ;  /* 0x000000000e007343 */ /* 0x028fea0003c00000 */
.L_x_102:
[----:B------:R-:W-:Y:S01]  /*6390*/  LOP3.LUT P0, RZ, R93, 0x1b0, RZ, 0xc0, !PT ;  /* 0x000001b05dff7812 */ /* 0x000fe2000780c0ff */
[----:B------:R-:W-:Y:S11]  /*63a0*/  BSSY.RECONVERGENT B6, `(.L_x_103) ;  /* 0x0000013000067945 */ /* 0x000ff60003800200 */
[----:B------:R-:W-:Y:S01]  /*63b0*/  @!UPT UIADD3 URZ, UPT, UPT, URZ, URZ, URZ ;  /* 0x000000fffffff290 */ /* 0x000fe2000fffe0ff */
[----:B------:R-:W-:Y:S05]  /*63c0*/  @!P0 BRA `(.L_x_104) ;  /* 0x0000000000408947 */ /* 0x000fea0003800000 */
        /* <DEDUP_REMOVED lines=16> */
.L_x_104:
[----:B------:R-:W-:Y:S05]  /*64d0*/  BSYNC.RECONVERGENT B6 ;  /* 0x0000000000067941 */ /* 0x000fea0003800200 */
.L_x_103:
[----:B------:R-:W-:Y:S02]  /*64e0*/  R2UR UR4, R92 ;  /* 0x000000005c0472ca */ /* 0x000fe400000e0000 */
[----:B------:R-:W-:Y:S02]  /*64f0*/  ISETP.NE.U32.AND P3, PT, R76, RZ, PT ;  /* 0x000000ff4c00720c */ /* 0x000fe40003f65070 */
[----:B------:R-:W-:Y:S02]  /*6500*/  ISETP.NE.U32.AND P4, PT, R72, RZ, PT ;  /* 0x000000ff4800720c */ /* 0x000fe40003f85070 */
[----:B------:R-:W-:Y:S02]  /*6510*/  ISETP.NE.AND.EX P3, PT, R77, RZ, PT, P3 ;  /* 0x000000ff4d00720c */ /* 0x000fe40003f65330 */
[----:B------:R-:W-:Y:S02]  /*6520*/  PLOP3.LUT P1, PT, PT, PT, PT, 0x8, 0x80 ;  /* 0x000000000080781c */ /* 0x000fe40003f2e170 */
[----:B------:R-:W-:Y:S03]  /*6530*/  ISETP.NE.AND.EX P4, PT, R73, RZ, PT, P4 ;  /* 0x000000ff4900720c */ /* 0x000fe60003f85340 */
[----:B------:R-:W-:Y:S06]  /*6540*/  UISETP.NE.AND UP1, UPT, UR4, URZ, UPT ;  /* 0x000000ff0400728c */ /* 0x000fec000bf25270 */
[----:B------:R-:W-:Y:S05]  /*6550*/  PLOP3.LUT P0, PT, PT, PT, UP1, 0x80, 0x8 ;  /* 0x000000000008781c */ /* 0x000fea0003f0f018 */
[----:B------:R-:W1:Y:S08]  /*6560*/  @UP1 LDCU.64 UR4, c[0x0][0x888] ;  /* 0x00011100ff0417ac */ /* 0x000e700008000a00 */
[----:B------:R-:W-:Y:S01]  /*6570*/  @P0 PLOP3.LUT P1, PT, P3, PT, PT, 0x80, 0x8 ;  /* 0x000000000008081c */ /* 0x000fe20001f2f070 */
[----:B-1----:R-:W-:Y:S04]  /*6580*/  @UP1 UISETP.NE.U32.AND UP0, UPT, UR4, URZ, UPT ;  /* 0x000000ff0400128c */ /* 0x002fe8000bf05070 */
[----:B------:R-:W-:Y:S04]  /*6590*/  @UP1 UISETP.NE.AND.EX UP0, UPT, UR5, URZ, UPT, UP0 ;  /* 0x000000ff0500128c */ /* 0x000fe8000bf05300 */
[----:B------:R-:W-:Y:S01]  /*65a0*/  @UP1 USEL UR4, URZ, 0xffffffff, UP0 ;  /* 0xffffffffff041887 */ /* 0x000fe20008000000 */
[----:B------:R-:W-:Y:S11]  /*65b0*/  @!P3 BRA `(.L_x_105) ;  /* 0x000000000030b947 */ /* 0x000ff60003800000 */
[----:B------:R-:W-:Y:S01]  /*65c0*/  ISETP.NE.U32.AND P2, PT, R74, RZ, PT ;  /* 0x000000ff4a00720c */ /* 0x000fe20003f45070 */
[----:B------:R-:W1:Y:S01]  /*65d0*/  LDCU.64 UR6, c[0x0][0x358] ;  /* 0x00006b00ff0677ac */ /* 0x000e620008000a00 */
[----:B------:R-:W-:Y:S02]  /*65e0*/  IMAD.MOV.U32 R88, RZ, RZ, 0x1 ;  /* 0x00000001ff587424 */ /* 0x000fe400078e00ff */
[----:B------:R-:W-:Y:S11]  /*65f0*/  ISETP.NE.AND.EX P2, PT, R75, RZ, PT, P2 ;  /* 0x000000ff4b00720c */ /* 0x000ff60003f45320 */
[----:B------:R-:W-:Y:S02]  /*6600*/  @!UPT UIADD3 URZ, UPT, UPT, URZ, URZ, URZ ;  /* 0x000000fffffff290 */ /* 0x000fe4000fffe0ff */
[----:B------:R-:W2:Y:S01]  /*6610*/  @P2 LDC.64 R4, c[0x0][0x888] ;  /* 0x00022200ff042b82 */ /* 0x000ea20000000a00 */
[----:B------:R-:W-:Y:S04]  /*6620*/  @P2 IMAD R0, R76, UR45, RZ ;  /* 0x0000002d4c002c24 */ /* 0x000fe8000f8e02ff */
[----:B--2---:R-:W-:Y:S04]  /*6630*/  @P2 IMAD.WIDE R4, R0, 0x4, R4 ;  /* 0x0000000400042825 */ /* 0x004fe800078e0204 */
[----:B------:R-:W-:Y:S01]  /*6640*/  HFMA2 R0, -RZ, RZ, 0, 5.9604644775390625e-08 ;  /* 0x00000001ff007431 */ /* 0x000fe200000001ff */
[----:B-1---5:R1:W5:Y:S04]  /*6650*/  @P2 LDG.E R39, desc[UR6][R4.64] ;  /* 0x0000000604272981 */ /* 0x022368000c1e1900 */
[----:B------:R-:W-:Y:S01]  /*6660*/  @!P2 PRMT R88, R0, 0x7610, R88 ;  /* 0x000076100058a816 */ /* 0x000fe20000000058 */
[----:B-1----:R-:W2:Y:S06]  /*6670*/  @!P2 LDC R39, c[0x0][0x880] ;  /* 0x00022000ff27ab82 */ /* 0x002eac0000000800 */
.L_x_105:
[----:B------:R-:W-:Y:S05]  /*6680*/  @!P4 BRA `(.L_x_106) ;  /* 0x000000000024c947 */ /* 0x000fea0003800000 */
[----:B------:R-:W-:Y:S01]  /*6690*/  ISETP.NE.U32.AND P2, PT, R70, RZ, PT ;  /* 0x000000ff4600720c */ /* 0x000fe20003f45070 */
[----:B------:R-:W1:Y:S03]  /*66a0*/  LDCU.64 UR6, c[0x0][0x358] ;  /* 0x00006b00ff0677ac */ /* 0x000e660008000a00 */
[----:B------:R-:W-:Y:S11]  /*66b0*/  ISETP.NE.AND.EX P2, PT, R71, RZ, PT, P2 ;  /* 0x000000ff4700720c */ /* 0x000ff60003f45320 */
[----:B------:R-:W-:Y:S02]  /*66c0*/  @!UPT UIADD3 URZ, UPT, UPT, URZ, URZ, URZ ;  /* 0x000000fffffff290 */ /* 0x000fe4000fffe0ff */
[----:B------:R-:W3:Y:S01]  /*66d0*/  @P2 LDC.64 R4, c[0x0][0x8a8] ;  /* 0x00022a00ff042b82 */ /* 0x000ee20000000a00 */
[----:B------:R-:W-:Y:S04]  /*66e0*/  @P2 IMAD R0, R72, UR45, RZ ;  /* 0x0000002d48002c24 */ /* 0x000fe8000f8e02ff */
[----:B---3--:R-:W-:Y:S05]  /*66f0*/  @P2 IMAD.WIDE R4, R0, 0x4, R4 ;  /* 0x0000000400042825 */ /* 0x008fea00078e0204 */
[----:B-1---5:R1:W5:Y:S02]  /*6700*/  @P2 LDG.E R38, desc[UR6][R4.64] ;  /* 0x0000000604262981 */ /* 0x022364000c1e1900 */
[----:B-1----:R-:W3:Y:S02]  /*6710*/  @!P2 LDC R38, c[0x0][0x8a0] ;  /* 0x00022800ff26ab82 */ /* 0x002ee40000000800 */
.L_x_106:
[----:B--2--5:R-:W-:Y:S01]  /*6720*/  @P0 FSETP.NEU.AND P4, PT, R39, RZ, PT ;  /* 0x000000ff2700020b */ /* 0x024fe20003f8d000 */
[----:B------:R-:W-:Y:S01]  /*6730*/  IMAD.U32 R0, RZ, RZ, UR4 ;  /* 0x00000004ff007e24 */ /* 0x000fe2000f8e00ff */
[----:B------:R-:W-:Y:S01]  /*6740*/  @P0 LOP3.LUT P2, RZ, R88, 0xff, RZ, 0xc0, !PT ;  /* 0x000000ff58ff0812 */ /* 0x000fe2000784c0ff */
[----:B------:R-:W-:Y:S01]  /*6750*/  BSSY B1, `(.L_x_107) ;  /* 0x0000035000017945 */ /* 0x000fe20003800000 */
[----:B------:R-:W-:Y:S01]  /*6760*/  @P0 SEL R5, RZ, 0xffffffff, P4 ;  /* 0xffffffffff050807 */ /* 0x000fe20002000000 */
[----:B------:R-:W-:Y:S01]  /*6770*/  IMAD.IADD R32, R37, 0x1, R2 ;  /* 0x0000000125207824 */ /* 0x000fe200078e0202 */
[----:B------:R-:W-:Y:S02]  /*6780*/  LEA R80, R36, UR43, 0x3 ;  /* 0x0000002b24507c11 */ /* 0x000fe4000f8e18ff */
[----:B------:R-:W-:Y:S02]  /*6790*/  CS2R R42, SRZ ;  /* 0x00000000002a7805 */ /* 0x000fe4000001ff00 */
[----:B------:R-:W-:Y:S02]  /*67a0*/  @P1 SEL R5, R0, R5, !P2 ;  /* 0x0000000500051207 */ /* 0x000fe40005000000 */
[----:B------:R-:W-:Y:S02]  /*67b0*/  CS2R R40, SRZ ;  /* 0x0000000000287805 */ /* 0x000fe4000001ff00 */
[----:B------:R-:W-:Y:S02]  /*67c0*/  SHF.L.U32 R3, R85, 0x1f, RZ ;  /* 0x0000001f55037819 */ /* 0x000fe400000006ff */
[----:B------:R-:W-:Y:S02]  /*67d0*/  CS2R R54, SRZ ;  /* 0x0000000000367805 */ /* 0x000fe4000001ff00 */
[----:B------:R-:W-:Y:S02]  /*67e0*/  @P0 LOP3.LUT R5, R5, 0x1, RZ, 0xc0, !PT ;  /* 0x0000000105050812 */ /* 0x000fe400078ec0ff */
[----:B------:R-:W-:Y:S02]  /*67f0*/  CS2R R52, SRZ ;  /* 0x0000000000347805 */ /* 0x000fe4000001ff00 */
[----:B------:R-:W-:Y:S02]  /*6800*/  PLOP3.LUT P5, PT, PT, PT, PT, 0x8, 0x80 ;  /* 0x000000000080781c */ /* 0x000fe40003fae170 */
[----:B------:R-:W-:Y:S11]  /*6810*/  ISETP.NE.U32.OR P1, PT, R5, 0x1, !P0 ;  /* 0x000000010500780c */ /* 0x000ff60004725470 */
[----:B------:R-:W-:Y:S02]  /*6820*/  @!UPT UIADD3 URZ, UPT, UPT, URZ, URZ, URZ ;  /* 0x000000fffffff290 */ /* 0x000fe4000fffe0ff */
[----:B------:R-:W-:Y:S04]  /*6830*/  @P1 SHF.L.U32 R4, R79, 0x1f, RZ ;  /* 0x0000001f4f041819 */ /* 0x000fe800000006ff */
[----:B------:R-:W1:Y:S01]  /*6840*/  @P1 SYNCS.PHASECHK.TRANS64.TRYWAIT P0, [UR43+0x1b0], R4 ;  /* 0x0001b004ff0015a7 */ /* 0x000e62000800112b */
[----:B------:R2:W4:Y:S01]  /*6850*/  SYNCS.PHASECHK.TRANS64.TRYWAIT P4, [R80+URZ+0x1e0], R3 ;  /* 0x0001e003500075a7 */ /* 0x00052200080811ff */
[----:B-1----:R-:W-:Y:S01]  /*6860*/  @P1 PLOP3.LUT P5, PT, P0, PT, PT, 0x8, 0x80 ;  /* 0x000000000080181c */ /* 0x002fe200007ae170 */
[----:B------:R-:W-:Y:S01]  /*6870*/  @!UPT UIADD3 URZ, UPT, UPT, URZ, URZ, URZ ;  /* 0x000000fffffff290 */ /* 0x000fe2000fffe0ff */
[----:B--2-4-:R-:W-:Y:S11]  /*6880*/  @!P1 BRA `(.L_x_108) ;  /* 0x0000000000849947 */ /* 0x014ff60003800000 */
[----:B------:R-:W-:Y:S01]  /*6890*/  ISETP.NE.U32.AND P0, PT, RZ, UR60, PT ;  /* 0x0000003cff007c0c */ /* 0x000fe2000bf05070 */
[----:B------:R-:W-:Y:S01]  /*68a0*/  BSSY B0, `(.L_x_109) ;  /* 0x0000012000007945 */ /* 0x000fe20003800000 */
[----:B------:R-:W-:Y:S02]  /*68b0*/  FSETP.NEU.AND P2, PT, R39, RZ, PT ;  /* 0x000000ff2700720b */ /* 0x000fe40003f4d000 */
[----:B------:R-:W-:Y:S02]  /*68c0*/  CS2R R54, SRZ ;  /* 0x0000000000367805 */ /* 0x000fe4000001ff00 */
[----:B------:R-:W-:Y:S02]  /*68d0*/  ISETP.NE.AND.EX P0, PT, RZ, UR61, PT, P0 ;  /* 0x0000003dff007c0c */ /* 0x000fe4000bf05300 */
[----:B------:R-:W-:Y:S02]  /*68e0*/  CS2R R52, SRZ ;  /* 0x0000000000347805 */ /* 0x000fe4000001ff00 */
[----:B------:R-:W-:Y:S02]  /*68f0*/  LOP3.LUT P1, RZ, R88, 0xff, RZ, 0xc0, !PT ;  /* 0x000000ff58ff7812 */ /* 0x000fe4000782c0ff */
[----:B------:R-:W-:Y:S02]  /*6900*/  CS2R R42, SRZ ;  /* 0x00000000002a7805 */ /* 0x000fe4000001ff00 */
[----:B------:R-:W-:Y:S02]  /*6910*/  SEL R0, RZ, 0xffffffff, P2 ;  /* 0xffffffffff007807 */ /* 0x000fe40001000000 */
[----:B------:R-:W-:Y:S02]  /*6920*/  CS2R R40, SRZ ;  /* 0x0000000000287805 */ /* 0x000fe4000001ff00 */
[----:B------:R-:W-:Y:S04]  /*6930*/  SEL R5, RZ, 0xffffffff, P0 ;  /* 0xffffffffff057807 */ /* 0x000fe80000000000 */
[----:B------:R-:W-:Y:S04]  /*6940*/  @P3 SEL R0, R5, R0, !P1 ;  /* 0x0000000005003207 */ /* 0x000fe80004800000 */
[----:B------:R-:W-:Y:S04]  /*6950*/  LOP3.LUT R0, R0, 0x1, RZ, 0xc0, !PT ;  /* 0x0000000100007812 */ /* 0x000fe800078ec0ff */
[----:B------:R-:W-:Y:S01]  /*6960*/  ISETP.NE.U32.AND P0, PT, R0, 0x1, PT ;  /* 0x000000010000780c */ /* 0x000fe20003f05070 */
[----:B------:R-:W-:Y:S01]  /*6970*/  @!UPT UIADD3 URZ, UPT, UPT, URZ, URZ, URZ ;  /* 0x000000fffffff290 */ /* 0x000fe2000fffe0ff */
[----:B------:R-:W-:Y:S11]  /*6980*/  @!P5 BRA `(.L_x_110) ;  /* 0x00000000000cd947 */ /* 0x000ff60003800000 */
[----:B------:R-:W-:Y:S04]  /*6990*/  SHF.L.U32 R5, R79, 0x1f, RZ ;  /* 0x0000001f4f057819 */ /* 0x000fe800000006ff */
[----:B------:R-:W1:Y:S02]  /*69a0*/  SYNCS.PHASECHK.TRANS64.TRYWAIT P1, [UR43+0x1b0], R5 ;  /* 0x0001b005ff0075a7 */ /* 0x000e64000802112b */
[----:B-1----:R-:W-:Y:S05]  /*69b0*/  @!P1 BRA `(.L_x_111) ;  /* 0x0000001c00549947 */ /* 0x002fea0003800000 */
.L_x_110:
[----:B------:R-:W-:Y:S05]  /*69c0*/  BSYNC B0 ;  /* 0x0000000000007941 */ /* 0x000fea0003800000 */
.L_x_109:
[----:B------:R-:W2:Y:S01]  /*69d0*/  S2UR UR5, SR_CgaCtaId ;  /* 0x00000000000579c3 */ /* 0x000ea20000008800 */
[----:B------:R4:W1:Y:S01]  /*69e0*/  @P0 LDS.128 R52, [R87+UR43+0x400] ;  /* 0x0004002b57340984 */ /* 0x0008620008000c00 */
[----:B------:R-:W-:Y:S01]  /*69f0*/  UIADD3 UR4, UPT, UPT, UR43, 0x1b8, URZ ;  /* 0x000001b82b047890 */ /* 0x000fe2000fffe0ff */
[----:B------:R-:W-:Y:S02]  /*6a00*/  LOP3.LUT R79, R79, 0x1, RZ, 0x3c, !PT ;  /* 0x000000014f4f7812 */ /* 0x000fe400078e3cff */
[----:B------:R4:W1:Y:S01]  /*6a10*/  @P0 LDS.128 R40, [R86+0x10] ;  /* 0x0000100056280984 */ /* 0x0008620000000c00 */
[----:B------:R-:W-:Y:S01]  /*6a20*/  @!PT LDS RZ, [RZ] ;  /* 0x00000000fffff984 */ /* 0x000fe20000000800 */
[----:B------:R-:W-:Y:S01]  /*6a30*/  @!PT LDS RZ, [RZ] ;  /* 0x00000000fffff984 */ /* 0x000fe20000000800 */
[----:B------:R-:W-:Y:S01]  /*6a40*/  @!PT LDS RZ, [RZ] ;  /* 0x00000000fffff984 */ /* 0x000fe20000000800 */
[----:B------:R-:W-:Y:S01]  /*6a50*/  @!PT LDS RZ, [RZ] ;  /* 0x00000000fffff984 */ /* 0x000fe20000000800 */
[----:B------:R5:W-:Y:S06]  /*6a60*/  MEMBAR.ALL.CTA ;  /* 0x0000000000007992 */ /* 0x000bec0000008000 */
[----:B-----5:R-:W5:Y:S01]  /*6a70*/  FENCE.VIEW.ASYNC.S ;  /* 0x00000000000073c6 */ /* 0x020f620000000000 */
[----:B--2---:R-:W-:Y:S09]  /*6a80*/  UPRMT UR4, UR5, 0x654, UR4 ;  /* 0x0000065405047896 */ /* 0x004ff20008000004 */
[----:B----45:R-:W-:Y:S03]  /*6a90*/  SYNCS.ARRIVE.TRANS64.RED.A1T0 RZ, [UR4], RZ ;  /* 0x000000ffffff79a7 */ /* 0x030fe60008100404 */
.L_x_108:
[----:B------:R-:W-:Y:S05]  /*6aa0*/  BSYNC B1 ;  /* 0x0000000000017941 */ /* 0x000fea0003800000 */
.L_x_107:
[----:B-1----:R-:W-:Y:S04]  /*6ab0*/  SHF.R.U32.HI R0, RZ, 0x15, R32 ;  /* 0x00000015ff007819 */ /* 0x002fe80000011620 */
[----:B------:R-:W-:Y:S01]  /*6ac0*/  LOP3.LUT P0, RZ, R0, 0x3, R89, 0x48, !PT ;  /* 0x0000000300ff7812 */ /* 0x000fe20007804859 */
[----:B------:R-:W-:Y:S01]  /*6ad0*/  @!UPT UIADD3 URZ, UPT, UPT, URZ, URZ, URZ ;  /* 0x000000fffffff290 */ /* 0x000fe2000fffe0ff */
[----:B------:R-:W-:Y:S11]  /*6ae0*/  @P4 BRA `(.L_x_112) ;  /* 0x0000000000084947 */ /* 0x000ff60003800000 */
[----:B------:R-:W1:Y:S02]  /*6af0*/  SYNCS.PHASECHK.TRANS64.TRYWAIT P1, [R80+URZ+0x1e0], R3 ;  /* 0x0001e003500075a7 */ /* 0x000e6400080211ff */
[----:B-1----:R-:W-:Y:S05]  /*6b00*/  @!P1 BRA `(.L_x_113) ;  /* 0x0000001c00189947 */ /* 0x002fea0003800000 */
.L_x_112:
[----:B------:R-:W-:Y:S05]  /*6b10*/  @!P0 BRA `(.L_x_114) ;  /* 0x0000000000408947 */ /* 0x000fea0003800000 */
[----:B------:R-:W2:Y:S01]  /*6b20*/  LDCU.64 UR8, c[0x4][0x70] ;  /* 0x01000e00ff0877ac */ /* 0x000ea20008000a00 */
[----:B-1----:R-:W-:Y:S01]  /*6b30*/  MOV R3, 0x0 ;  /* 0x0000000000037802 */ /* 0x002fe20000000f00 */
[----:B------:R-:W-:Y:S02]  /*6b40*/  HFMA2 R12, -RZ, RZ, 0, 5.9604644775390625e-08 ;  /* 0x00000001ff0c7431 */ /* 0x000fe400000001ff */
[----:B------:R-:W-:Y:S02]  /*6b50*/  IMAD.MOV.U32 R8, RZ, RZ, 0x192 ;  /* 0x00000192ff087424 */ /* 0x000fe400078e00ff */
[----:B------:R-:W-:Y:S01]  /*6b60*/  IMAD.MOV.U32 R13, RZ, RZ, RZ ;  /* 0x000000ffff0d7224 */ /* 0x000fe200078e00ff */
[----:B------:R-:W1:Y:S01]  /*6b70*/  LDCU.64 UR6, c[0x4][0x78] ;  /* 0x01000f00ff0677ac */ /* 0x000e620008000a00 */
[----:B------:R-:W4:Y:S01]  /*6b80*/  LDC.64 R2, c[0x4][R3] ;  /* 0x0100000003027b82 */ /* 0x000f220000000a00 */
[----:B------:R-:W5:Y:S01]  /*6b90*/  LDCU.64 UR4, c[0x4][0x10] ;  /* 0x01000200ff0477ac */ /* 0x000f620008000a00 */
[----:B--2---:R-:W-:Y:S01]  /*6ba0*/  MOV R5, UR9 ;  /* 0x0000000900057c02 */ /* 0x004fe20008000f00 */
[----:B------:R-:W-:Y:S01]  /*6bb0*/  IMAD.U32 R4, RZ, RZ, UR8 ;  /* 0x00000008ff047e24 */ /* 0x000fe2000f8e00ff */
[----:B-1----:R-:W-:Y:S01]  /*6bc0*/  MOV R7, UR7 ;  /* 0x0000000700077c02 */ /* 0x002fe20008000f00 */
[----:B------:R-:W-:Y:S01]  /*6bd0*/  IMAD.U32 R6, RZ, RZ, UR6 ;  /* 0x00000006ff067e24 */ /* 0x000fe2000f8e00ff */
[----:B-----5:R-:W-:Y:S01]  /*6be0*/  MOV R11, UR5 ;  /* 0x00000005000b7c02 */ /* 0x020fe20008000f00 */
[----:B------:R-:W-:Y:S02]  /*6bf0*/  IMAD.U32 R10, RZ, RZ, UR4 ;  /* 0x00000004ff0a7e24 */ /* 0x000fe4000f8e00ff */
[----:B------:R-:W-:Y:S07]  /*6c00*/  LEPC R20, `(.L_x_114) ;  /* 0x000000001014794e */ /* 0x000fee0000000000 */
[----:B---34-:R-:W-:Y:S05]  /*6c10*/  CALL.ABS.NOINC R2 ;  /* 0x0000000002007343 */ /* 0x018fea0003c00000 */
.L_x_114:
[----:B------:R-:W-:Y:S01]  /*6c20*/  LOP3.LUT P0, RZ, R78, 0x60, RZ, 0xc0, !PT ;  /* 0x000000604eff7812 */ /* 0x000fe2000780c0ff */
[----:B------:R-:W-:Y:S05]  /*6c30*/  WARPSYNC.ALL ;  /* 0x0000000000007948 */ /* 0x000fea0003800000 */
[----:B------:R-:W-:Y:S01]  /*6c40*/  R2UR UR4, R32 ;  /* 0x00000000200472ca */ /* 0x000fe200000e0000 */
[----:B------:R-:W2:Y:S01]  /*6c50*/  S2UR UR6, SR_CgaCtaId ;  /* 0x00000000000679c3 */ /* 0x000ea20000008800 */
[-C--:B------:R-:W-:Y:S01]  /*6c60*/  F2FP.F16.E4M3.UNPACK_B R44, R52.reuse ;  /* 0x00000034ff2c723e */ /* 0x080fe200020006ff */
[----:B------:R-:W-:Y:S01]  /*6c70*/  BSSY.RECONVERGENT B0, `(.L_x_115) ;  /* 0x00000ab000007945 */ /* 0x000fe20003800200 */
[----:B------:R-:W-:Y:S02]  /*6c80*/  F2FP.F16.E4M3.UNPACK_B R52, R52.H1 ;  /* 0x00000034ff34723e */ /* 0x000fe400030006ff */
[-C--:B------:R-:W-:Y:S02]  /*6c90*/  F2FP.F16.E4M3.UNPACK_B R45, R53.reuse ;  /* 0x00000035ff2d723e */ /* 0x080fe400020006ff */
[-C--:B------:R-:W-:Y:S02]  /*6ca0*/  F2FP.F16.E4M3.UNPACK_B R57, R40.reuse ;  /* 0x00000028ff39723e */ /* 0x080fe400020006ff */
[----:B------:R-:W-:Y:S01]  /*6cb0*/  F2FP.F16.E4M3.UNPACK_B R59, R40.H1 ;  /* 0x00000028ff3b723e */ /* 0x000fe200030006ff */
[--C-:B------:R-:W-:Y:S01]  /*6cc0*/  HADD2.F32 R40, -RZ, R44.reuse.H0_H0 ;  /* 0x2000002cff287230 */ /* 0x100fe20000004100 */
[-C--:B------:R-:W-:Y:S01]  /*6cd0*/  F2FP.F16.E4M3.UNPACK_B R65, R42.reuse ;  /* 0x0000002aff41723e */ /* 0x080fe200020006ff */
[----:B------:R-:W-:Y:S01]  /*6ce0*/  LDTM.16dp32bit_t0_t15.x32 R4, tmem[UR4] ;  /* 0x00000004000479ee */ /* 0x000fe20008a80000 */
[----:B------:R-:W3:Y:S01]  /*6cf0*/  LDTM.16dp32bit_t16_t31.x32 R4, tmem[UR4+0x20] ;  /* 0x00002004000479ee */ /* 0x000ee20008aa0000 */
[----:B------:R-:W-:Y:S01]  /*6d00*/  F2FP.F16.E4M3.UNPACK_B R68, R42.H1 ;  /* 0x0000002aff44723e */ /* 0x000fe200030006ff */
[----:B------:R-:W-:Y:S01]  /*6d10*/  NOP ;  /* 0x0000000000007918 */ /* 0x000fe20000000000 */
[----:B------:R-:W-:Y:S01]  /*6d20*/  HADD2.F32 R42, -RZ, R44.H1_H1 ;  /* 0x3000002cff2a7230 */ /* 0x000fe20000004100 */
[----:B------:R-:W-:Y:S01]  /*6d30*/  R2UR UR5, R80 ;  /* 0x00000000500572ca */ /* 0x000fe200000e0000 */
[----:B------:R-:W-:Y:S01]  /*6d40*/  HADD2.F32 R46, -RZ, R45.H1_H1 ;  /* 0x3000002dff2e7230 */ /* 0x000fe20000004100 */
[----:B------:R-:W-:Y:S01]  /*6d50*/  F2FP.F16.E4M3.UNPACK_B R47, R53.H1 ;  /* 0x00000035ff2f723e */ /* 0x000fe200030006ff */
[----:B------:R-:W-:Y:S01]  /*6d60*/  HADD2.F32 R66, -RZ, R65.H1_H1 ;  /* 0x30000041ff427230 */ /* 0x000fe20000004100 */
[-C--:B------:R-:W-:Y:S01]  /*6d70*/  F2FP.F16.E4M3.UNPACK_B R61, R41.reuse ;  /* 0x00000029ff3d723e */ /* 0x080fe200020006ff */
[--C-:B------:R-:W-:Y:S01]  /*6d80*/  HADD2.F32 R44, -RZ, R52.reuse.H1_H1 ;  /* 0x30000034ff2c7230 */ /* 0x100fe20000004100 */
[----:B------:R-:W-:Y:S01]  /*6d90*/  F2FP.F16.E4M3.UNPACK_B R63, R41.H1 ;  /* 0x00000029ff3f723e */ /* 0x000fe200030006ff */
[----:B------:R-:W-:Y:S01]  /*6da0*/  HADD2.F32 R48, -RZ, R47.H1_H1 ;  /* 0x3000002fff307230 */ /* 0x000fe20000004100 */
[-C--:B------:R-:W-:Y:S01]  /*6db0*/  F2FP.F16.E4M3.UNPACK_B R49, R54.reuse ;  /* 0x00000036ff31723e */ /* 0x080fe200020006ff */
[----:B------:R-:W-:Y:S01]  /*6dc0*/  HADD2.F32 R62, -RZ, R61.H1_H1 ;  /* 0x3000003dff3e7230 */ /* 0x000fe20000004100 */
[-C--:B------:R-:W-:Y:S01]  /*6dd0*/  F2FP.F16.E4M3.UNPACK_B R67, R43.reuse ;  /* 0x0000002bff43723e */ /* 0x080fe200020006ff */
[----:B------:R-:W-:Y:S01]  /*6de0*/  HADD2.F32 R41, -RZ, R52.H0_H0 ;  /* 0x20000034ff297230 */ /* 0x000fe20000004100 */
[----:B------:R-:W-:Y:S01]  /*6df0*/  F2FP.F16.E4M3.UNPACK_B R69, R43.H1 ;  /* 0x0000002bff45723e */ /* 0x000fe200030006ff */
[----:B------:R-:W-:Y:S01]  /*6e00*/  UIADD3 UR4, UPT, UPT, UR5, 0x1f0, URZ ;  /* 0x000001f005047890 */ /* 0x000fe2000fffe0ff */
[----:B------:R-:W-:Y:S01]  /*6e10*/  HADD2.F32 R43, -RZ, R45.H0_H0 ;  /* 0x2000002dff2b7230 */ /* 0x000fe20000004100 */
[----:B------:R-:W-:Y:S01]  /*6e20*/  F2FP.F16.E4M3.UNPACK_B R51, R54.H1 ;  /* 0x00000036ff33723e */ /* 0x000fe200030006ff */
[----:B------:R-:W-:Y:S01]  /*6e30*/  HADD2.F32 R50, -RZ, R49.H1_H1 ;  /* 0x30000031ff327230 */ /* 0x000fe20000004100 */
[-C--:B------:R-:W-:Y:S01]  /*6e40*/  F2FP.F16.E4M3.UNPACK_B R53, R55.reuse ;  /* 0x00000037ff35723e */ /* 0x080fe200020006ff */
[----:B------:R-:W-:Y:S01]  /*6e50*/  HADD2.F32 R45, -RZ, R47.H0_H0 ;  /* 0x2000002fff2d7230 */ /* 0x000fe20000004100 */
[----:B------:R-:W-:Y:S01]  /*6e60*/  F2FP.F16.E4M3.UNPACK_B R55, R55.H1 ;  /* 0x00000037ff37723e */ /* 0x000fe200030006ff */
[----:B--2---:R-:W-:Y:S01]  /*6e70*/  UPRMT UR4, UR6, 0x654, UR4 ;  /* 0x0000065406047896 */ /* 0x004fe20008000004 */
[C---:B---3--:R-:W-:Y:S01]  /*6e80*/  FMUL R4, R38.reuse, R4 ;  /* 0x0000000426047220 */ /* 0x048fe20000400000 */
[C---:B------:R-:W-:Y:S01]  /*6e90*/  FMUL R5, R38.reuse, R5 ;  /* 0x0000000526057220 */ /* 0x040fe20000400000 */
[C---:B------:R-:W-:Y:S01]  /*6ea0*/  FMUL R8, R38.reuse, R8 ;  /* 0x0000000826087220 */ /* 0x040fe20000400000 */
[C---:B------:R-:W-:Y:S01]  /*6eb0*/  FMUL R9, R38.reuse, R9 ;  /* 0x0000000926097220 */ /* 0x040fe20000400000 */
[C---:B------:R-:W-:Y:S01]  /*6ec0*/  FFMA R4, R39.reuse, R40, R4 ;  /* 0x0000002827047223 */ /* 0x040fe20000000004 */
[C---:B------:R-:W-:Y:S01]  /*6ed0*/  FFMA R5, R39.reuse, R42, R5 ;  /* 0x0000002a27057223 */ /* 0x040fe20000000005 */
[----:B------:R-:W-:Y:S02]  /*6ee0*/  HADD2.F32 R47, -RZ, R49.H0_H0 ;  /* 0x20000031ff2f7230 */ /* 0x000fe40000004100 */
[C---:B------:R-:W-:Y:S01]  /*6ef0*/  FMUL R12, R38.reuse, R12 ;  /* 0x0000000c260c7220 */ /* 0x040fe20000400000 */
[----:B------:R-:W-:Y:S01]  /*6f00*/  SYNCS.ARRIVE.TRANS64.RED.A1T0 RZ, [UR4], RZ ;  /* 0x000000ffffff79a7 */ /* 0x000fe20008100404 */
[C---:B------:R-:W-:Y:S01]  /*6f10*/  FMUL R13, R38.reuse, R13 ;  /* 0x0000000d260d7220 */ /* 0x040fe20000400000 */
[----:B------:R-:W-:Y:S02]  /*6f20*/  HADD2.F32 R54, -RZ, R53.H1_H1 ;  /* 0x30000035ff367230 */ /* 0x000fe40000004100 */
[C---:B------:R-:W-:Y:S01]  /*6f30*/  FMUL R16, R38.reuse, R16 ;  /* 0x0000001026107220 */ /* 0x040fe20000400000 */
        /* <DEDUP_REMOVED lines=8> */
[----:B------:R-:W-:Y:S02]  /*6fc0*/  HADD2.F32 R40, -RZ, R67.H1_H1 ;  /* 0x30000043ff287230 */ /* 0x000fe40000004100 */
[C---:B------:R-:W-:Y:S01]  /*6fd0*/  FMUL R29, R38.reuse, R33 ;  /* 0x00000021261d7220 */ /* 0x040fe20000400000 */
[----:B------:R-:W-:Y:S02]  /*6fe0*/  HADD2.F32 R42, -RZ, R69.H1_H1 ;  /* 0x30000045ff2a7230 */ /* 0x000fe40000004100 */
[C---:B------:R-:W-:Y:S01]  /*6ff0*/  FMUL R35, R38.reuse, R35 ;  /* 0x0000002326237220 */ /* 0x040fe20000400000 */
[C---:B------:R-:W-:Y:S01]  /*7000*/  FMUL R6, R38.reuse, R6 ;  /* 0x0000000626067220 */ /* 0x040fe20000400000 */
[C---:B------:R-:W-:Y:S01]  /*7010*/  FMUL R7, R38.reuse, R7 ;  /* 0x0000000726077220 */ /* 0x040fe20000400000 */
[C---:B------:R-:W-:Y:S01]  /*7020*/  FMUL R10, R38.reuse, R10 ;  /* 0x0000000a260a7220 */ /* 0x040fe20000400000 */
[C---:B------:R-:W-:Y:S01]  /*7030*/  FMUL R11, R38.reuse, R11 ;  /* 0x0000000b260b7220 */ /* 0x040fe20000400000 */
[C---:B------:R-:W-:Y:S01]  /*7040*/  FFMA R6, R39.reuse, R41, R6 ;  /* 0x0000002927067223 */ /* 0x040fe20000000006 */
[C---:B------:R-:W-:Y:S01]  /*7050*/  FFMA R7, R39.reuse, R44, R7 ;  /* 0x0000002c27077223 */ /* 0x040fe20000000007 */
[C---:B------:R-:W-:Y:S01]  /*7060*/  FFMA R8, R39.reuse, R43, R8 ;  /* 0x0000002b27087223 */ /* 0x040fe20000000008 */
[C---:B------:R-:W-:Y:S01]  /*7070*/  FFMA R9, R39.reuse, R46, R9 ;  /* 0x0000002e27097223 */ /* 0x040fe20000000009 */
[----:B------:R-:W-:Y:S02]  /*7080*/  HADD2.F32 R49, -RZ, R51.H0_H0 ;  /* 0x20000033ff317230 */ /* 0x000fe40000004100 */
[----:B------:R-:W-:Y:S01]  /*7090*/  FFMA R10, R39, R45, R10 ;  /* 0x0000002d270a7223 */ /* 0x000fe2000000000a */
[----:B-1----:R-:W-:Y:S01]  /*70a0*/  F2FP.SATFINITE.E4M3.F32.PACK_AB_MERGE_C R80, R7, R6, RZ ;  /* 0x000000060750723e */ /* 0x002fe200048070ff */
[C---:B------:R-:W-:Y:S01]  /*70b0*/  FFMA R11, R39.reuse, R48, R11 ;  /* 0x00000030270b7223 */ /* 0x040fe2000000000b */
[C---:B------:R-:W-:Y:S01]  /*70c0*/  FFMA R12, R39.reuse, R47, R12 ;  /* 0x0000002f270c7223 */ /* 0x040fe2000000000c */
[----:B------:R-:W-:Y:S01]  /*70d0*/  FFMA R13, R39, R50, R13 ;  /* 0x00000032270d7223 */ /* 0x000fe2000000000d */
[----:B------:R-:W-:Y:S01]  /*70e0*/  F2FP.SATFINITE.E4M3.F32.PACK_AB_MERGE_C R80, R5, R4, R80 ;  /* 0x000000040550723e */ /* 0x000fe20004807050 */
[----:B------:R-:W-:Y:S01]  /*70f0*/  HADD2.F32 R41, -RZ, R67.H0_H0 ;  /* 0x20000043ff297230 */ /* 0x000fe20000004100 */
[----:B------:R-:W-:Y:S01]  /*7100*/  F2FP.SATFINITE.E4M3.F32.PACK_AB_MERGE_C R81, R11, R10, RZ ;  /* 0x0000000a0b51723e */ /* 0x000fe200048070ff */
[----:B------:R-:W-:Y:S02]  /*7110*/  HADD2.F32 R52, -RZ, R51.H1_H1 ;  /* 0x30000033ff347230 */ /* 0x000fe40000004100 */
[C---:B------:R-:W-:Y:S01]  /*7120*/  FMUL R14, R38.reuse, R14 ;  /* 0x0000000e260e7220 */ /* 0x040fe20000400000 */
[----:B------:R-:W-:Y:S01]  /*7130*/  HADD2.F32 R51, -RZ, R53.H0_H0 ;  /* 0x20000035ff337230 */ /* 0x000fe20000004100 */
[----:B------:R-:W-:Y:S01]  /*7140*/  F2FP.SATFINITE.E4M3.F32.PACK_AB_MERGE_C R81, R9, R8, R81 ;  /* 0x000000080951723e */ /* 0x000fe20004807051 */
[C---:B------:R-:W-:Y:S01]  /*7150*/  FMUL R15, R38.reuse, R15 ;  /* 0x0000000f260f7220 */ /* 0x040fe20000400000 */
[--C-:B------:R-:W-:Y:S02]  /*7160*/  HADD2.F32 R53, -RZ, R55.reuse.H0_H0 ;  /* 0x20000037ff357230 */ /* 0x100fe40000004100 */
[C---:B------:R-:W-:Y:S01]  /*7170*/  FFMA R14, R39.reuse, R49, R14 ;  /* 0x00000031270e7223 */ /* 0x040fe2000000000e */
[----:B------:R-:W-:Y:S02]  /*7180*/  HADD2.F32 R56, -RZ, R55.H1_H1 ;  /* 0x30000037ff387230 */ /* 0x000fe40000004100 */
[C---:B------:R-:W-:Y:S01]  /*7190*/  FFMA R15, R39.reuse, R52, R15 ;  /* 0x00000034270f7223 */ /* 0x040fe2000000000f */
[C---:B------:R-:W-:Y:S01]  /*71a0*/  FFMA R16, R39.reuse, R51, R16 ;  /* 0x0000003327107223 */ /* 0x040fe20000000010 */
[C---:B------:R-:W-:Y:S01]  /*71b0*/  FFMA R17, R39.reuse, R54, R17 ;  /* 0x0000003627117223 */ /* 0x040fe20000000011 */
[C---:B------:R-:W-:Y:S01]  /*71c0*/  FMUL R18, R38.reuse, R18 ;  /* 0x0000001226127220 */ /* 0x040fe20000400000 */
[--C-:B------:R-:W-:Y:S02]  /*71d0*/  HADD2.F32 R55, -RZ, R57.reuse.H0_H0 ;  /* 0x20000039ff377230 */ /* 0x100fe40000004100 */
[C---:B------:R-:W-:Y:S01]  /*71e0*/  FMUL R19, R38.reuse, R19 ;  /* 0x0000001326137220 */ /* 0x040fe20000400000 */
[----:B------:R-:W-:Y:S02]  /*71f0*/  HADD2.F32 R57, -RZ, R57.H1_H1 ;  /* 0x30000039ff397230 */ /* 0x000fe40000004100 */
[C---:B------:R-:W-:Y:S01]  /*7200*/  FFMA R18, R39.reuse, R53, R18 ;  /* 0x0000003527127223 */ /* 0x040fe20000000012 */
[--C-:B------:R-:W-:Y:S02]  /*7210*/  HADD2.F32 R58, -RZ, R59.reuse.H0_H0 ;  /* 0x2000003bff3a7230 */ /* 0x100fe40000004100 */
[C---:B------:R-:W-:Y:S01]  /*7220*/  FMUL R3, R38.reuse, R22 ;  /* 0x0000001626037220 */ /* 0x040fe20000400000 */
[----:B------:R-:W-:Y:S02]  /*7230*/  HADD2.F32 R60, -RZ, R59.H1_H1 ;  /* 0x3000003bff3c7230 */ /* 0x000fe40000004100 */
[C---:B------:R-:W-:Y:S01]  /*7240*/  FFMA R19, R39.reuse, R56, R19 ;  /* 0x0000003827137223 */ /* 0x040fe20000000013 */
[----:B------:R-:W-:Y:S02]  /*7250*/  HADD2.F32 R59, -RZ, R61.H0_H0 ;  /* 0x2000003dff3b7230 */ /* 0x000fe40000004100 */
[C---:B------:R-:W-:Y:S01]  /*7260*/  FMUL R23, R38.reuse, R23 ;  /* 0x0000001726177220 */ /* 0x040fe20000400000 */
[C---:B------:R-:W-:Y:S01]  /*7270*/  FFMA R0, R39.reuse, R55, R0 ;  /* 0x0000003727007223 */ /* 0x040fe20000000000 */
[C---:B------:R-:W-:Y:S01]  /*7280*/  FFMA R2, R39.reuse, R57, R2 ;  /* 0x0000003927027223 */ /* 0x040fe20000000002 */
[--C-:B------:R-:W-:Y:S02]  /*7290*/  HADD2.F32 R61, -RZ, R63.reuse.H0_H0 ;  /* 0x2000003fff3d7230 */ /* 0x100fe40000004100 */
[C---:B------:R-:W-:Y:S01]  /*72a0*/  FFMA R3, R39.reuse, R58, R3 ;  /* 0x0000003a27037223 */ /* 0x040fe20000000003 */
[----:B------:R-:W-:Y:S02]  /*72b0*/  HADD2.F32 R64, -RZ, R63.H1_H1 ;  /* 0x3000003fff407230 */ /* 0x000fe40000004100 */
[C---:B------:R-:W-:Y:S01]  /*72c0*/  FMUL R22, R38.reuse, R26 ;  /* 0x0000001a26167220 */ /* 0x040fe20000400000 */
[----:B------:R-:W-:Y:S02]  /*72d0*/  HADD2.F32 R63, -RZ, R65.H0_H0 ;  /* 0x20000041ff3f7230 */ /* 0x000fe40000004100 */
[C---:B------:R-:W-:Y:S01]  /*72e0*/  FFMA R23, R39.reuse, R60, R23 ;  /* 0x0000003c27177223 */ /* 0x040fe20000000017 */
[C---:B------:R-:W-:Y:S01]  /*72f0*/  FMUL R27, R38.reuse, R27 ;  /* 0x0000001b261b7220 */ /* 0x040fe20000400000 */
[C---:B------:R-:W-:Y:S01]  /*7300*/  FFMA R20, R39.reuse, R59, R20 ;  /* 0x0000003b27147223 */ /* 0x040fe20000000014 */
[C---:B------:R-:W-:Y:S01]  /*7310*/  FFMA R21, R39.reuse, R62, R21 ;  /* 0x0000003e27157223 */ /* 0x040fe20000000015 */
[--C-:B------:R-:W-:Y:S02]  /*7320*/  HADD2.F32 R65, -RZ, R68.reuse.H0_H0 ;  /* 0x20000044ff417230 */ /* 0x100fe40000004100 */
[C---:B------:R-:W-:Y:S01]  /*7330*/  FFMA R22, R39.reuse, R61, R22 ;  /* 0x0000003d27167223 */ /* 0x040fe20000000016 */
[----:B------:R-:W-:Y:S02]  /*7340*/  HADD2.F32 R68, -RZ, R68.H1_H1 ;  /* 0x30000044ff447230 */ /* 0x000fe40000004100 */
[C---:B------:R-:W-:Y:S01]  /*7350*/  FMUL R26, R38.reuse, R30 ;  /* 0x0000001e261a7220 */ /* 0x040fe20000400000 */
[C---:B------:R-:W-:Y:S01]  /*7360*/  FFMA R27, R39.reuse, R64, R27 ;  /* 0x00000040271b7223 */ /* 0x040fe2000000001b */
[C---:B------:R-:W-:Y:S01]  /*7370*/  FMUL R31, R38.reuse, R31 ;  /* 0x0000001f261f7220 */ /* 0x040fe20000400000 */
[C---:B------:R-:W-:Y:S01]  /*7380*/  FFMA R24, R39.reuse, R63, R24 ;  /* 0x0000003f27187223 */ /* 0x040fe20000000018 */
[C---:B------:R-:W-:Y:S01]  /*7390*/  FFMA R25, R39.reuse, R66, R25 ;  /* 0x0000004227197223 */ /* 0x040fe20000000019 */
[----:B------:R-:W-:Y:S02]  /*73a0*/  HADD2.F32 R67, -RZ, R69.H0_H0 ;  /* 0x20000045ff437230 */ /* 0x000fe40000004100 */
[----:B------:R-:W-:Y:S01]  /*73b0*/  FMUL R30, R38, R34 ;  /* 0x00000022261e7220 */ /* 0x000fe20000400000 */
[C---:B------:R-:W-:Y:S01]  /*73c0*/  FFMA R26, R39.reuse, R65, R26 ;  /* 0x00000041271a7223 */ /* 0x040fe2000000001a */
[----:B------:R-:W-:Y:S01]  /*73d0*/  FFMA R31, R39, R68, R31 ;  /* 0x00000044271f7223 */ /* 0x000fe2000000001f */
[----:B------:R-:W-:Y:S01]  /*73e0*/  F2FP.SATFINITE.E4M3.F32.PACK_AB_MERGE_C R82, R15, R14, RZ ;  /* 0x0000000e0f52723e */ /* 0x000fe200048070ff */
[----:B------:R-:W-:Y:S01]  /*73f0*/  FFMA R28, R39, R41, R28 ;  /* 0x00000029271c7223 */ /* 0x000fe2000000001c */
[----:B------:R-:W-:Y:S01]  /*7400*/  F2FP.SATFINITE.E4M3.F32.PACK_AB_MERGE_C R83, R19, R18, RZ ;  /* 0x000000121353723e */ /* 0x000fe200048070ff */
[C---:B------:R-:W-:Y:S01]  /*7410*/  FFMA R29, R39.reuse, R40, R29 ;  /* 0x00000028271d7223 */ /* 0x040fe2000000001d */
[C---:B------:R-:W-:Y:S01]  /*7420*/  FFMA R30, R39.reuse, R67, R30 ;  /* 0x00000043271e7223 */ /* 0x040fe2000000001e */
[----:B------:R-:W-:Y:S01]  /*7430*/  FFMA R35, R39, R42, R35 ;  /* 0x0000002a27237223 */ /* 0x000fe20000000023 */
[----:B------:R-:W-:Y:S02]  /*7440*/  F2FP.SATFINITE.E4M3.F32.PACK_AB_MERGE_C R82, R13, R12, R82 ;  /* 0x0000000c0d52723e */ /* 0x000fe40004807052 */
[----:B------:R-:W-:Y:S02]  /*7450*/  F2FP.SATFINITE.E4M3.F32.PACK_AB_MERGE_C R83, R17, R16, R83 ;  /* 0x000000101153723e */ /* 0x000fe40004807053 */
[----:B------:R-:W-:Y:S02]  /*7460*/  F2FP.SATFINITE.E4M3.F32.PACK_AB_MERGE_C R33, R23, R3, RZ ;  /* 0x000000031721723e */ /* 0x000fe400048070ff */
[----:B------:R-:W-:Y:S01]  /*7470*/  F2FP.SATFINITE.E4M3.F32.PACK_AB_MERGE_C R34, R27, R22, RZ ;  /* 0x000000161b22723e */ /* 0x000fe200048070ff */
[----:B------:R1:W-:Y:S01]  /*7480*/  STS.128 [R87+UR43+0x1400], R80 ;  /* 0x0014005057007988 */ /* 0x0003e20008000c2b */
[----:B------:R-:W-:Y:S02]  /*7490*/  F2FP.SATFINITE.E4M3.F32.PACK_AB_MERGE_C R46, R31, R26, RZ ;  /* 0x0000001a1f2e723e */ /* 0x000fe400048070ff */
[----:B------:R-:W-:Y:S02]  /*74a0*/  F2FP.SATFINITE.E4M3.F32.PACK_AB_MERGE_C R48, R35, R30, RZ ;  /* 0x0000001e2330723e */ /* 0x000fe400048070ff */
[----:B------:R-:W-:Y:S02]  /*74b0*/  F2FP.SATFINITE.E4M3.F32.PACK_AB_MERGE_C R32, R2, R0, R33 ;  /* 0x000000000220723e */ /* 0x000fe40004807021 */
[----:B------:R-:W-:Y:S02]  /*74c0*/  F2FP.SATFINITE.E4M3.F32.PACK_AB_MERGE_C R33, R21, R20, R34 ;  /* 0x000000141521723e */ /* 0x000fe40004807022 */
[----:B------:R-:W-:Y:S02]  /*74d0*/  F2FP.SATFINITE.E4M3.F32.PACK_AB_MERGE_C R34, R25, R24, R46 ;  /* 0x000000181922723e */ /* 0x000fe4000480702e */
[----:B------:R-:W-:Y:S02]  /*74e0*/  F2FP.SATFINITE.E4M3.F32.PACK_AB_MERGE_C R35, R29, R28, R48 ;  /* 0x0000001c1d23723e */ /* 0x000fe40004807030 */
[----:B------:R-:W-:Y:S03]  /*74f0*/  IADD3 R46, PT, PT, R36, 0x1, RZ ;  /* 0x00000001242e7810 */ /* 0x000fe60007ffe0ff */
[----:B------:R1:W-:Y:S01]  /*7500*/  STS.128 [R86+0x1010], R32 ;  /* 0x0010102056007388 */ /* 0x0003e20000000c00 */
[----:B------:R-:W-:Y:S01]  /*7510*/  @!PT LDS RZ, [RZ] ;  /* 0x00000000fffff984 */ /* 0x000fe20000000800 */
[----:B------:R-:W-:Y:S01]  /*7520*/  @!PT LDS RZ, [RZ] ;  /* 0x00000000fffff984 */ /* 0x000fe20000000800 */
[----:B------:R-:W-:Y:S01]  /*7530*/  @!PT LDS RZ, [RZ] ;  /* 0x00000000fffff984 */ /* 0x000fe20000000800 */
[----:B------:R-:W-:Y:S01]  /*7540*/  @!PT LDS RZ, [RZ] ;  /* 0x00000000fffff984 */ /* 0x000fe20000000800 */
[----:B------:R2:W-:Y:S07]  /*7550*/  MEMBAR.ALL.CTA ;  /* 0x0000000000007992 */ /* 0x0005ee0000008000 */
[----:B--2---:R-:W2:Y:S02]  /*7560*/  FENCE.VIEW.ASYNC.S ;  /* 0x00000000000073c6 */ /* 0x004ea40000000000 */
[----:B--2---:R-:W-:Y:S06]  /*7570*/  BAR.SYNC.DEFER_BLOCKING 0x1, 0x80 ;  /* 0x0042000000007b1d */ /* 0x004fec0000010000 */
[----:B------:R-:W-:Y:S05]  /*7580*/  @P0 BRA `(.L_x_116) ;  /* 0x0000000000640947 */ /* 0x000fea0003800000 */
[----:B------:R-:W-:Y:S02]  /*7590*/  USHF.L.U32 UR10, UR44, 0x6, URZ ;  /* 0x000000062c0a7899 */ /* 0x000fe400080006ff */
[----:B------:R-:W-:Y:S02]  /*75a0*/  UISETP.NE.AND UP0, UPT, UR56, 0x1, UPT ;  /* 0x000000013800788c */ /* 0x000fe4000bf05270 */
[----:B------:R-:W-:Y:S01]  /*75b0*/  UIMAD.WIDE.U32 UR4, UR10, UR57, URZ ;  /* 0x000000390a0472a5 */ /* 0x000fe2000f8e00ff */
[----:B------:R-:W2:Y:S01]  /*75c0*/  LDCU.64 UR14, c[0x0][0x348] ;  /* 0x00006900ff0e77ac */ /* 0x000ea20008000a00 */
[----:B------:R-:W-:Y:S02]  /*75d0*/  UIADD3 UR6, UPT, UPT, UR43, 0x1400, URZ ;  /* 0x000014002b067890 */ /* 0x000fe4000fffe0ff */
[----:B------:R-:W-:Y:S02]  /*75e0*/  UISETP.NE.AND UP1, UPT, UR59, 0x1, UPT ;  /* 0x000000013b00788c */ /* 0x000fe4000bf25270 */
[----:B------:R-:W-:Y:S02]  /*75f0*/  USHF.L.U32 UR9, UR46, 0x6, URZ ;  /* 0x000000062e097899 */ /* 0x000fe400080006ff */
[----:B------:R-:W-:Y:S01]  /*7600*/  MOV R93, UR6 ;  /* 0x00000006005d7c02 */ /* 0x000fe20008000f00 */
[----:B------:R-:W-:Y:S02]  /*7610*/  UMOV UR4, UR5 ;  /* 0x0000000500047c82 */ /* 0x000fe40008000000 */
[----:B------:R-:W-:Y:S01]  /*7620*/  USHF.R.U32.HI UR4, URZ, UR58, UR4 ;  /* 0x0000003aff047299 */ /* 0x000fe20008011604 */
[----:B------:R-:W-:Y:S03]  /*7630*/  R2UR UR8, R93 ;  /* 0x000000005d0872ca */ /* 0x000fe600000e0000 */
[----:B------:R-:W-:Y:S04]  /*7640*/  USEL UR11, UR10, UR4, !UP0 ;  /* 0x000000040a0b7287 */ /* 0x000fe8000c000000 */
[----:B------:R-:W-:Y:S07]  /*7650*/  UIMAD.WIDE.U32 UR4, UR11, UR62, URZ ;  /* 0x0000003e0b0472a5 */ /* 0x000fee000f8e00ff */
[----:B------:R-:W-:Y:S02]  /*7660*/  UMOV UR4, UR5 ;  /* 0x0000000500047c82 */ /* 0x000fe40008000000 */
[----:B------:R-:W-:Y:S02]  /*7670*/  USHF.R.U32.HI UR5, URZ, UR63, UR4 ;  /* 0x0000003fff057299 */ /* 0x000fe40008011604 */
[----:B--2---:R-:W-:Y:S02]  /*7680*/  UIADD3 UR4, UP0, UPT, UR14, 0x680, URZ ;  /* 0x000006800e047890 */ /* 0x004fe4000ff1e0ff */
[----:B------:R-:W-:Y:S02]  /*7690*/  USEL UR12, UR11, UR5, !UP1 ;  /* 0x000000050b0c7287 */ /* 0x000fe4000c800000 */
[----:B------:R-:W-:Y:S02]  /*76a0*/  UIADD3 UR5, UPT, UPT, -UR11, URZ, URZ ;  /* 0x000000ff0b057290 */ /* 0x000fe4000fffe1ff */
[----:B------:R-:W-:Y:S02]  /*76b0*/  UIADD3 UR6, UPT, UPT, -UR12, URZ, URZ ;  /* 0x000000ff0c067290 */ /* 0x000fe4000fffe1ff */
[----:B------:R-:W-:Y:S02]  /*76c0*/  UIMAD UR10, UR56, UR5, UR10 ;  /* 0x00000005380a72a4 */ /* 0x000fe4000f8e020a */
[----:B------:R-:W-:Y:S02]  /*76d0*/  UIMAD UR11, UR59, UR6, UR11 ;  /* 0x000000063b0b72a4 */ /* 0x000fe4000f8e020b */
[----:B------:R-:W-:Y:S09]  /*76e0*/  UIADD3.X UR5, UPT, UPT, URZ, UR15, URZ, UP0, !UPT ;  /* 0x0000000fff057290 */ /* 0x000ff200087fe4ff */
[----:B------:R2:W-:Y:S01]  /*76f0*/  UTMASTG.4D.IM2COL [UR8], [UR4] ;  /* 0x00000008040073b5 */ /* 0x0005e20008058000 */
[----:B------:R0:W-:Y:S01]  /*7700*/  UTMACMDFLUSH ;  /* 0x00000000000079b7 */ /* 0x0001e20000000000 */
[----:B--2---:R-:W-:Y:S04]  /*7710*/  DEPBAR.LE SB0, 0x0 ;  /* 0x000080000000791a */ /* 0x004fe80000000000 */
.L_x_116:
[----:B------:R-:W-:Y:S05]  /*7720*/  BSYNC.RECONVERGENT B0 ;  /* 0x0000000000007941 */ /* 0x000fea0003800200 */
.L_x_115:
[----:B------:R-:W-:Y:S01]  /*7730*/  R2UR UR5, R90 ;  /* 0x000000005a0572ca */ /* 0x000fe200000e0000 */
[----:B------:R-:W-:Y:S01]  /*7740*/  BAR.SYNC.DEFER_BLOCKING 0x1, 0x80 ;  /* 0x0042000000007b1d */ /* 0x000fe20000010000 */
[----:B------:R-:W-:Y:S01]  /*7750*/  R2UR UR4, R91 ;  /* 0x000000005b0472ca */ /* 0x000fe200000e0000 */
[----:B------:R-:W-:Y:S01]  /*7760*/  UISETP.NE.AND UP0, UPT, UR47, URZ, UPT ;  /* 0x000000ff2f00728c */ /* 0x000fe2000bf05270 */
[----:B------:R-:W-:Y:S02]  /*7770*/  ISETP.NE.AND P0, PT, R46, 0x2, PT ;  /* 0x000000022e00780c */ /* 0x000fe40003f05270 */
[----:B------:R-:W-:Y:S02]  /*7780*/  LOP3.LUT R84, R84, 0x1, RZ, 0x3c, !PT ;  /* 0x0000000154547812 */ /* 0x000fe400078e3cff */
[----:B------:R-:W-:Y:S02]  /*7790*/  SEL R0, RZ, 0x1, P0 ;  /* 0x00000001ff007807 */ /* 0x000fe40000000000 */
[----:B------:R-:W-:Y:S02]  /*77a0*/  SEL R36, R46, RZ, P0 ;  /* 0x000000ff2e247207 */ /* 0x000fe40000000000 */
[----:B------:R-:W-:Y:S01]  /*77b0*/  LOP3.LUT R85, R85, R0, RZ, 0x3c, !PT ;  /* 0x0000000055557212 */ /* 0x000fe200078e3cff */
[----:B------:R-:W-:Y:S02]  /*77c0*/  UIADD3 UR46, UPT, UPT, UR36, UR5, URZ ;  /* 0x00000005242e7290 */ /* 0x000fe4000fffe0ff */
[----:B------:R-:W-:Y:S01]  /*77d0*/  UIADD3 UR44, UPT, UPT, UR37, UR4, URZ ;  /* 0x00000004252c7290 */ /* 0x000fe2000fffe0ff */
[----:B------:R-:W-:Y:S01]  /*77e0*/  UMOV UR45, UR54 ;  /* 0x00000036002d7c82 */ /* 0x000fe20008000000 */
[----:B------:R-:W-:Y:S10]  /*77f0*/  BRA.U UP0, `(.L_x_117) ;  /* 0xffffffe5000c7547 */ /* 0x000ff4000b83ffff */
[----:B------:R-:W-:Y:S05]  /*7800*/  EXIT ;  /* 0x000000000000794d */ /* 0x000fea0003800000 */
.L_x_25:
[----:B------:R-:W-:Y:S07]  /*7810*/  MOV R0, UR9 ;  /* 0x0000000900007c02 */ /* 0x000fee0008000f00 */
.L_x_118:
[----:B-1----:R1:W2:Y:S02]  /*7820*/  SYNCS.PHASECHK.TRANS64.TRYWAIT P0, [R0+URZ+0xd8], R5 ;  /* 0x0000d805000075a7 */ /* 0x0022a400080011ff */
[----:B--2---:R-:W-:Y:S05]  /*7830*/  @!P0 NANOSLEEP.SYNCS 0x989680 ;  /* 0x009896800000895d */ /* 0x004fea0003900000 */
[----:B------:R-:W2:Y:S02]  /*7840*/  @!P0 SYNCS.PHASECHK.TRANS64 P0, [R0+URZ+0xd8], R5 ;  /* 0x0000d805000085a7 */ /* 0x000ea400080010ff */
[----:B--2---:R-:W-:Y:S05]  /*7850*/  @!P0 BRA `(.L_x_118) ;  /* 0xfffffffc00f08947 */ /* 0x004fea000383ffff */
[----:B------:R-:W-:Y:S05]  /*7860*/  BRA `(.L_x_24) ;  /* 0xffffffa400087947 */ /* 0x000fea000383ffff */
.L_x_32:
[----:B------:R-:W-:Y:S07]  /*7870*/  MOV R0, UR9 ;  /* 0x0000000900007c02 */ /* 0x000fee0008000f00 */
.L_x_119:
[----:B-1----:R1:W2:Y:S02]  /*7880*/  SYNCS.PHASECHK.TRANS64.TRYWAIT P0, [R0+URZ+0xd8], R5 ;  /* 0x0000d805000075a7 */ /* 0x0022a400080011ff */
[----:B--2---:R-:W-:Y:S05]  /*7890*/  @!P0 NANOSLEEP.SYNCS 0x989680 ;  /* 0x009896800000895d */ /* 0x004fea0003900000 */
[----:B------:R-:W2:Y:S02]  /*78a0*/  @!P0 SYNCS.PHASECHK.TRANS64 P0, [R0+URZ+0xd8], R5 ;  /* 0x0000d805000085a7 */ /* 0x000ea400080010ff */
[----:B--2---:R-:W-:Y:S05]  /*78b0*/  @!P0 BRA `(.L_x_119) ;  /* 0xfffffffc00f08947 */ /* 0x004fea000383ffff */
[----:B------:R-:W-:Y:S05]  /*78c0*/  BRA `(.L_x_31) ;  /* 0xffffffa800587947 */ /* 0x000fea000383ffff */
.L_x_37:
[----:B------:R-:W-:-:S07]  /*78d0*/  MOV R0, UR24 ;  /* 0x0000001800007c02 */ /* 0x000fce0008000f00 */
.L_x_120:
[----:B-1----:R1:W2:Y:S02]  /*78e0*/  SYNCS.PHASECHK.TRANS64.TRYWAIT P0, [R0+URZ+0x1d0], R5 ;  /* 0x0001d005000075a7 */ /* 0x0022a400080011ff */
[----:B--2---:R-:W-:Y:S05]  /*78f0*/  @!P0 NANOSLEEP.SYNCS 0x989680 ;  /* 0x009896800000895d */ /* 0x004fea0003900000 */
[----:B------:R-:W2:Y:S02]  /*7900*/  @!P0 SYNCS.PHASECHK.TRANS64 P0, [R0+URZ+0x1d0], R5 ;  /* 0x0001d005000085a7 */ /* 0x000ea400080010ff */
[----:B--2---:R-:W-:Y:S05]  /*7910*/  @!P0 BRA `(.L_x_120) ;  /* 0xfffffffc00f08947 */ /* 0x004fea000383ffff */
[----:B------:R-:W-:Y:S05]  /*7920*/  BRA `(.L_x_121) ;  /* 0xffffffac00207947 */ /* 0x000fea000383ffff */
.L_x_41:
[----:B------:R-:W-:-:S07]  /*7930*/  MOV R0, UR4 ;  /* 0x0000000400007c02 */ /* 0x000fce0008000f00 */
.L_x_122:
[----:B-1----:R1:W2:Y:S02]  /*7940*/  SYNCS.PHASECHK.TRANS64.TRYWAIT P0, [R0+URZ], R5 ;  /* 0x00000005000075a7 */ /* 0x0022a400080011ff */
[----:B--2---:R-:W-:Y:S05]  /*7950*/  @!P0 NANOSLEEP.SYNCS 0x989680 ;  /* 0x009896800000895d */ /* 0x004fea0003900000 */
[----:B------:R-:W2:Y:S02]  /*7960*/  @!P0 SYNCS.PHASECHK.TRANS64 P0, [R0+URZ], R5 ;  /* 0x00000005000085a7 */ /* 0x000ea400080010ff */
[----:B--2---:R-:W-:Y:S05]  /*7970*/  @!P0 BRA `(.L_x_122) ;  /* 0xfffffffc00f08947 */ /* 0x004fea000383ffff */
[----:B------:R-:W-:Y:S05]  /*7980*/  BRA `(.L_x_123) ;  /* 0xffffffb000b47947 */ /* 0x000fea000383ffff */
.L_x_42:
[----:B-1----:R-:W-:-:S07]  /*7990*/  MOV R0, UR5 ;  /* 0x0000000500007c02 */ /* 0x002fce0008000f00 */
.L_x_124:
[----:B-1----:R1:W2:Y:S02]  /*79a0*/  SYNCS.PHASECHK.TRANS64.TRYWAIT P0, [R0+URZ], R3 ;  /* 0x00000003000075a7 */ /* 0x0022a400080011ff */
[----:B--2---:R-:W-:Y:S05]  /*79b0*/  @!P0 NANOSLEEP.SYNCS 0x989680 ;  /* 0x009896800000895d */ /* 0x004fea0003900000 */
[----:B------:R-:W2:Y:S02]  /*79c0*/  @!P0 SYNCS.PHASECHK.TRANS64 P0, [R0+URZ], R3 ;  /* 0x00000003000085a7 */ /* 0x000ea400080010ff */
[----:B--2---:R-:W-:Y:S05]  /*79d0*/  @!P0 BRA `(.L_x_124) ;  /* 0xfffffffc00f08947 */ /* 0x004fea000383ffff */
[----:B------:R-:W-:Y:S05]  /*79e0*/  BRA `(.L_x_125) ;  /* 0xffffffb000c07947 */ /* 0x000fea000383ffff */
.L_x_43:
[----:B------:R-:W-:-:S07]  /*79f0*/  MOV R0, UR5 ;  /* 0x0000000500007c02 */ /* 0x000fce0008000f00 */
.L_x_126:
[----:B-1----:R1:W2:Y:S02]  /*7a00*/  SYNCS.PHASECHK.TRANS64.TRYWAIT P0, [R0+URZ], R3 ;  /* 0x00000003000075a7 */ /* 0x0022a400080011ff */
[----:B--2---:R-:W-:Y:S05]  /*7a10*/  @!P0 NANOSLEEP.SYNCS 0x989680 ;  /* 0x009896800000895d */ /* 0x004fea0003900000 */
[----:B------:R-:W2:Y:S02]  /*7a20*/  @!P0 SYNCS.PHASECHK.TRANS64 P0, [R0+URZ], R3 ;  /* 0x00000003000085a7 */ /* 0x000ea400080010ff */
[----:B--2---:R-:W-:Y:S05]  /*7a30*/  @!P0 BRA `(.L_x_126) ;  /* 0xfffffffc00f08947 */ /* 0x004fea000383ffff */
[----:B------:R-:W-:Y:S05]  /*7a40*/  BRA `(.L_x_127) ;  /* 0xffffffb000cc7947 */ /* 0x000fea000383ffff */
.L_x_44:
[----:B------:R-:W-:-:S07]  /*7a50*/  MOV R0, UR5 ;  /* 0x0000000500007c02 */ /* 0x000fce0008000f00 */
.L_x_128:
[----:B-1----:R1:W2:Y:S02]  /*7a60*/  SYNCS.PHASECHK.TRANS64.TRYWAIT P0, [R0+URZ], R3 ;  /* 0x00000003000075a7 */ /* 0x0022a400080011ff */
[----:B--2---:R-:W-:Y:S05]  /*7a70*/  @!P0 NANOSLEEP.SYNCS 0x989680 ;  /* 0x009896800000895d */ /* 0x004fea0003900000 */
[----:B------:R-:W2:Y:S02]  /*7a80*/  @!P0 SYNCS.PHASECHK.TRANS64 P0, [R0+URZ], R3 ;  /* 0x00000003000085a7 */ /* 0x000ea400080010ff */
[----:B--2---:R-:W-:Y:S05]  /*7a90*/  @!P0 BRA `(.L_x_128) ;  /* 0xfffffffc00f08947 */ /* 0x004fea000383ffff */
[----:B------:R-:W-:Y:S05]  /*7aa0*/  BRA `(.L_x_129) ;  /* 0xffffffb000d87947 */ /* 0x000fea000383ffff */
.L_x_45:
[----:B------:R-:W-:-:S07]  /*7ab0*/  MOV R0, UR5 ;  /* 0x0000000500007c02 */ /* 0x000fce0008000f00 */
.L_x_130:
[----:B-1----:R1:W2:Y:S02]  /*7ac0*/  SYNCS.PHASECHK.TRANS64.TRYWAIT P0, [R0+URZ], R3 ;  /* 0x00000003000075a7 */ /* 0x0022a400080011ff */
[----:B--2---:R-:W-:Y:S05]  /*7ad0*/  @!P0 NANOSLEEP.SYNCS 0x989680 ;  /* 0x009896800000895d */ /* 0x004fea0003900000 */
[----:B------:R-:W2:Y:S02]  /*7ae0*/  @!P0 SYNCS.PHASECHK.TRANS64 P0, [R0+URZ], R3 ;  /* 0x00000003000085a7 */ /* 0x000ea400080010ff */
[----:B--2---:R-:W-:Y:S05]  /*7af0*/  @!P0 BRA `(.L_x_130) ;  /* 0xfffffffc00f08947 */ /* 0x004fea000383ffff */
[----:B------:R-:W-:Y:S05]  /*7b00*/  BRA `(.L_x_131) ;  /* 0xffffffb000e47947 */ /* 0x000fea000383ffff */
.L_x_46:
[----:B------:R-:W-:-:S07]  /*7b10*/  MOV R0, UR5 ;  /* 0x0000000500007c02 */ /* 0x000fce0008000f00 */
.L_x_132:
[----:B-1----:R1:W2:Y:S02]  /*7b20*/  SYNCS.PHASECHK.TRANS64.TRYWAIT P0, [R0+URZ], R3 ;  /* 0x00000003000075a7 */ /* 0x0022a400080011ff */
[----:B--2---:R-:W-:Y:S05]  /*7b30*/  @!P0 NANOSLEEP.SYNCS 0x989680 ;  /* 0x009896800000895d */ /* 0x004fea0003900000 */
[----:B------:R-:W2:Y:S02]  /*7b40*/  @!P0 SYNCS.PHASECHK.TRANS64 P0, [R0+URZ], R3 ;  /* 0x00000003000085a7 */ /* 0x000ea400080010ff */
[----:B--2---:R-:W-:Y:S05]  /*7b50*/  @!P0 BRA `(.L_x_132) ;  /* 0xfffffffc00f08947 */ /* 0x004fea000383ffff */
[----:B------:R-:W-:Y:S05]  /*7b60*/  BRA `(.L_x_133) ;  /* 0xffffffb000f07947 */ /* 0x000fea000383ffff */
.L_x_47:
[----:B------:R-:W-:-:S07]  /*7b70*/  MOV R0, UR5 ;  /* 0x0000000500007c02 */ /* 0x000fce0008000f00 */
.L_x_134:
[----:B-1----:R1:W2:Y:S02]  /*7b80*/  SYNCS.PHASECHK.TRANS64.TRYWAIT P0, [R0+URZ], R3 ;  /* 0x00000003000075a7 */ /* 0x0022a400080011ff */
[----:B--2---:R-:W-:Y:S05]  /*7b90*/  @!P0 NANOSLEEP.SYNCS 0x989680 ;  /* 0x009896800000895d */ /* 0x004fea0003900000 */
[----:B------:R-:W2:Y:S02]  /*7ba0*/  @!P0 SYNCS.PHASECHK.TRANS64 P0, [R0+URZ], R3 ;  /* 0x00000003000085a7 */ /* 0x000ea400080010ff */
[----:B--2---:R-:W-:Y:S05]  /*7bb0*/  @!P0 BRA `(.L_x_134) ;  /* 0xfffffffc00f08947 */ /* 0x004fea000383ffff */
[----:B------:R-:W-:Y:S05]  /*7bc0*/  BRA `(.L_x_135) ;  /* 0xffffffb000fc7947 */ /* 0x000fea000383ffff */
.L_x_48:
[----:B------:R-:W-:-:S07]  /*7bd0*/  MOV R0, UR5 ;  /* 0x0000000500007c02 */ /* 0x000fce0008000f00 */
.L_x_136:
[----:B-1----:R1:W2:Y:S02]  /*7be0*/  SYNCS.PHASECHK.TRANS64.TRYWAIT P0, [R0+URZ], R3 ;  /* 0x00000003000075a7 */ /* 0x0022a400080011ff */
[----:B--2---:R-:W-:Y:S05]  /*7bf0*/  @!P0 NANOSLEEP.SYNCS 0x989680 ;  /* 0x009896800000895d */ /* 0x004fea0003900000 */
[----:B------:R-:W2:Y:S02]  /*7c00*/  @!P0 SYNCS.PHASECHK.TRANS64 P0, [R0+URZ], R3 ;  /* 0x00000003000085a7 */ /* 0x000ea400080010ff */
[----:B--2---:R-:W-:Y:S05]  /*7c10*/  @!P0 BRA `(.L_x_136) ;  /* 0xfffffffc00f08947 */ /* 0x004fea000383ffff */
[----:B------:R-:W-:Y:S05]  /*7c20*/  BRA `(.L_x_137) ;  /* 0xffffffb400087947 */ /* 0x000fea000383ffff */
.L_x_49:
[----:B------:R-:W-:-:S07]  /*7c30*/  MOV R0, UR5 ;  /* 0x0000000500007c02 */ /* 0x000fce0008000f00 */
.L_x_138:
[----:B-1----:R1:W2:Y:S02]  /*7c40*/  SYNCS.PHASECHK.TRANS64.TRYWAIT P0, [R0+URZ], R3 ;  /* 0x00000003000075a7 */ /* 0x0022a400080011ff */
[----:B--2---:R-:W-:Y:S05]  /*7c50*/  @!P0 NANOSLEEP.SYNCS 0x989680 ;  /* 0x009896800000895d */ /* 0x004fea0003900000 */
[----:B------:R-:W2:Y:S02]  /*7c60*/  @!P0 SYNCS.PHASECHK.TRANS64 P0, [R0+URZ], R3 ;  /* 0x00000003000085a7 */ /* 0x000ea400080010ff */
[----:B--2---:R-:W-:Y:S05]  /*7c70*/  @!P0 BRA `(.L_x_138) ;  /* 0xfffffffc00f08947 */ /* 0x004fea000383ffff */
[----:B------:R-:W-:Y:S05]  /*7c80*/  BRA `(.L_x_139) ;  /* 0xffffffb400147947 */ /* 0x000fea000383ffff */
.L_x_50:
[----:B------:R-:W-:-:S07]  /*7c90*/  MOV R0, UR5 ;  /* 0x0000000500007c02 */ /* 0x000fce0008000f00 */
.L_x_140:
[----:B-1----:R1:W2:Y:S02]  /*7ca0*/  SYNCS.PHASECHK.TRANS64.TRYWAIT P0, [R0+URZ], R3 ;  /* 0x00000003000075a7 */ /* 0x0022a400080011ff */
[----:B--2---:R-:W-:Y:S05]  /*7cb0*/  @!P0 NANOSLEEP.SYNCS 0x989680 ;  /* 0x009896800000895d */ /* 0x004fea0003900000 */
[----:B------:R-:W2:Y:S02]  /*7cc0*/  @!P0 SYNCS.PHASECHK.TRANS64 P0, [R0+URZ], R3 ;  /* 0x00000003000085a7 */ /* 0x000ea400080010ff */
[----:B--2---:R-:W-:Y:S05]  /*7cd0*/  @!P0 BRA `(.L_x_140) ;  /* 0xfffffffc00f08947 */ /* 0x004fea000383ffff */
[----:B------:R-:W-:Y:S05]  /*7ce0*/  BRA `(.L_x_141) ;  /* 0xffffffb400207947 */ /* 0x000fea000383ffff */
.L_x_51:
[----:B------:R-:W-:-:S07]  /*7cf0*/  MOV R0, UR5 ;  /* 0x0000000500007c02 */ /* 0x000fce0008000f00 */
.L_x_142:
[----:B-1----:R1:W2:Y:S02]  /*7d00*/  SYNCS.PHASECHK.TRANS64.TRYWAIT P0, [R0+URZ], R3 ;  /* 0x00000003000075a7 */ /* 0x0022a400080011ff */
[----:B--2---:R-:W-:Y:S05]  /*7d10*/  @!P0 NANOSLEEP.SYNCS 0x989680 ;  /* 0x009896800000895d */ /* 0x004fea0003900000 */
[----:B------:R-:W2:Y:S02]  /*7d20*/  @!P0 SYNCS.PHASECHK.TRANS64 P0, [R0+URZ], R3 ;  /* 0x00000003000085a7 */ /* 0x000ea400080010ff */
[----:B--2---:R-:W-:Y:S05]  /*7d30*/  @!P0 BRA `(.L_x_142) ;  /* 0xfffffffc00f08947 */ /* 0x004fea000383ffff */
[----:B------:R-:W-:Y:S05]  /*7d40*/  BRA `(.L_x_143) ;  /* 0xffffffb4002c7947 */ /* 0x000fea000383ffff */
.L_x_52:
[----:B------:R-:W-:-:S07]  /*7d50*/  MOV R0, UR5 ;  /* 0x0000000500007c02 */ /* 0x000fce0008000f00 */
.L_x_144:
[----:B-1----:R1:W2:Y:S02]  /*7d60*/  SYNCS.PHASECHK.TRANS64.TRYWAIT P0, [R0+URZ], R3 ;  /* 0x00000003000075a7 */ /* 0x0022a400080011ff */
[----:B--2---:R-:W-:Y:S05]  /*7d70*/  @!P0 NANOSLEEP.SYNCS 0x989680 ;  /* 0x009896800000895d */ /* 0x004fea0003900000 */
[----:B------:R-:W2:Y:S02]  /*7d80*/  @!P0 SYNCS.PHASECHK.TRANS64 P0, [R0+URZ], R3 ;  /* 0x00000003000085a7 */ /* 0x000ea400080010ff */
[----:B--2---:R-:W-:Y:S05]  /*7d90*/  @!P0 BRA `(.L_x_144) ;  /* 0xfffffffc00f08947 */ /* 0x004fea000383ffff */
[----:B------:R-:W-:Y:S05]  /*7da0*/  BRA `(.L_x_145) ;  /* 0xffffffb400387947 */ /* 0x000fea000383ffff */
.L_x_53:
[----:B------:R-:W-:-:S07]  /*7db0*/  MOV R0, UR5 ;  /* 0x0000000500007c02 */ /* 0x000fce0008000f00 */
.L_x_146:
[----:B-1----:R1:W2:Y:S02]  /*7dc0*/  SYNCS.PHASECHK.TRANS64.TRYWAIT P0, [R0+URZ], R3 ;  /* 0x00000003000075a7 */ /* 0x0022a400080011ff */
[----:B--2---:R-:W-:Y:S05]  /*7dd0*/  @!P0 NANOSLEEP.SYNCS 0x989680 ;  /* 0x009896800000895d */ /* 0x004fea0003900000 */
[----:B------:R-:W2:Y:S02]  /*7de0*/  @!P0 SYNCS.PHASECHK.TRANS64 P0, [R0+URZ], R3 ;  /* 0x00000003000085a7 */ /* 0x000ea400080010ff */
[----:B--2---:R-:W-:Y:S05]  /*7df0*/  @!P0 BRA `(.L_x_146) ;  /* 0xfffffffc00f08947 */ /* 0x004fea000383ffff */
[----:B------:R-:W-:Y:S05]  /*7e00*/  BRA `(.L_x_147) ;  /* 0xffffffb400447947 */ /* 0x000fea000383ffff */
.L_x_54:
[----:B------:R-:W-:-:S07]  /*7e10*/  MOV R0, UR5 ;  /* 0x0000000500007c02 */ /* 0x000fce0008000f00 */
.L_x_148:
[----:B-1----:R1:W2:Y:S02]  /*7e20*/  SYNCS.PHASECHK.TRANS64.TRYWAIT P0, [R0+URZ], R3 ;  /* 0x00000003000075a7 */ /* 0x0022a400080011ff */
[----:B--2---:R-:W-:Y:S05]  /*7e30*/  @!P0 NANOSLEEP.SYNCS 0x989680 ;  /* 0x009896800000895d */ /* 0x004fea0003900000 */
[----:B------:R-:W2:Y:S02]  /*7e40*/  @!P0 SYNCS.PHASECHK.TRANS64 P0, [R0+URZ], R3 ;  /* 0x00000003000085a7 */ /* 0x000ea400080010ff */
[----:B--2---:R-:W-:Y:S05]  /*7e50*/  @!P0 BRA `(.L_x_148) ;  /* 0xfffffffc00f08947 */ /* 0x004fea000383ffff */
[----:B------:R-:W-:Y:S05]  /*7e60*/  BRA `(.L_x_149) ;  /* 0xffffffb400507947 */ /* 0x000fea000383ffff */
.L_x_55:
[----:B------:R-:W-:-:S07]  /*7e70*/  MOV R0, UR5 ;  /* 0x0000000500007c02 */ /* 0x000fce0008000f00 */
.L_x_150:
[----:B-1----:R1:W2:Y:S02]  /*7e80*/  SYNCS.PHASECHK.TRANS64.TRYWAIT P0, [R0+URZ], R3 ;  /* 0x00000003000075a7 */ /* 0x0022a400080011ff */
[----:B--2---:R-:W-:Y:S05]  /*7e90*/  @!P0 NANOSLEEP.SYNCS 0x989680 ;  /* 0x009896800000895d */ /* 0x004fea0003900000 */
[----:B------:R-:W2:Y:S02]  /*7ea0*/  @!P0 SYNCS.PHASECHK.TRANS64 P0, [R0+URZ], R3 ;  /* 0x00000003000085a7 */ /* 0x000ea400080010ff */
[----:B--2---:R-:W-:Y:S05]  /*7eb0*/  @!P0 BRA `(.L_x_150) ;  /* 0xfffffffc00f08947 */ /* 0x004fea000383ffff */
[----:B------:R-:W-:Y:S05]  /*7ec0*/  BRA `(.L_x_151) ;  /* 0xffffffb4005c7947 */ /* 0x000fea000383ffff */
.L_x_56:
[----:B------:R-:W-:-:S07]  /*7ed0*/  MOV R0, UR5 ;  /* 0x0000000500007c02 */ /* 0x000fce0008000f00 */
.L_x_152:
[----:B-1----:R1:W2:Y:S02]  /*7ee0*/  SYNCS.PHASECHK.TRANS64.TRYWAIT P0, [R0+URZ], R3 ;  /* 0x00000003000075a7 */ /* 0x0022a400080011ff */
[----:B--2---:R-:W-:Y:S05]  /*7ef0*/  @!P0 NANOSLEEP.SYNCS 0x989680 ;  /* 0x009896800000895d */ /* 0x004fea0003900000 */
[----:B------:R-:W2:Y:S02]  /*7f00*/  @!P0 SYNCS.PHASECHK.TRANS64 P0, [R0+URZ], R3 ;  /* 0x00000003000085a7 */ /* 0x000ea400080010ff */
[----:B--2---:R-:W-:Y:S05]  /*7f10*/  @!P0 BRA `(.L_x_152) ;  /* 0xfffffffc00f08947 */ /* 0x004fea000383ffff */
[----:B------:R-:W-:Y:S05]  /*7f20*/  BRA `(.L_x_153) ;  /* 0xffffffb400687947 */ /* 0x000fea000383ffff */
.L_x_57:
[----:B------:R-:W-:-:S07]  /*7f30*/  MOV R0, UR5 ;  /* 0x0000000500007c02 */ /* 0x000fce0008000f00 */
.L_x_154:
[----:B-1----:R1:W2:Y:S02]  /*7f40*/  SYNCS.PHASECHK.TRANS64.TRYWAIT P0, [R0+URZ], R3 ;  /* 0x00000003000075a7 */ /* 0x0022a400080011ff */
[----:B--2---:R-:W-:Y:S05]  /*7f50*/  @!P0 NANOSLEEP.SYNCS 0x989680 ;  /* 0x009896800000895d */ /* 0x004fea0003900000 */
[----:B------:R-:W2:Y:S02]  /*7f60*/  @!P0 SYNCS.PHASECHK.TRANS64 P0, [R0+URZ], R3 ;  /* 0x00000003000085a7 */ /* 0x000ea400080010ff */
[----:B--2---:R-:W-:Y:S05]  /*7f70*/  @!P0 BRA `(.L_x_154) ;  /* 0xfffffffc00f08947 */ /* 0x004fea000383ffff */
[----:B------:R-:W-:Y:S05]  /*7f80*/  BRA `(.L_x_155) ;  /* 0xffffffb400747947 */ /* 0x000fea000383ffff */
.L_x_58:
[----:B------:R-:W-:-:S07]  /*7f90*/  MOV R0, UR5 ;  /* 0x0000000500007c02 */ /* 0x000fce0008000f00 */
.L_x_156:
[----:B-1----:R1:W2:Y:S02]  /*7fa0*/  SYNCS.PHASECHK.TRANS64.TRYWAIT P0, [R0+URZ], R3 ;  /* 0x00000003000075a7 */ /* 0x0022a400080011ff */
[----:B--2---:R-:W-:Y:S05]  /*7fb0*/  @!P0 NANOSLEEP.SYNCS 0x989680 ;  /* 0x009896800000895d */ /* 0x004fea0003900000 */
[----:B------:R-:W2:Y:S02]  /*7fc0*/  @!P0 SYNCS.PHASECHK.TRANS64 P0, [R0+URZ], R3 ;  /* 0x00000003000085a7 */ /* 0x000ea400080010ff */
[----:B--2---:R-:W-:Y:S05]  /*7fd0*/  @!P0 BRA `(.L_x_156) ;  /* 0xfffffffc00f08947 */ /* 0x004fea000383ffff */
[----:B------:R-:W-:Y:S05]  /*7fe0*/  BRA `(.L_x_157) ;  /* 0xffffffb400807947 */ /* 0x000fea000383ffff */
.L_x_59:
[----:B------:R-:W-:-:S07]  /*7ff0*/  MOV R0, UR5 ;  /* 0x0000000500007c02 */ /* 0x000fce0008000f00 */
.L_x_158:
[----:B-1----:R1:W2:Y:S02]  /*8000*/  SYNCS.PHASECHK.TRANS64.TRYWAIT P0, [R0+URZ], R3 ;  /* 0x00000003000075a7 */ /* 0x0022a400080011ff */
[----:B--2---:R-:W-:Y:S05]  /*8010*/  @!P0 NANOSLEEP.SYNCS 0x989680 ;  /* 0x009896800000895d */ /* 0x004fea0003900000 */
[----:B------:R-:W2:Y:S02]  /*8020*/  @!P0 SYNCS.PHASECHK.TRANS64 P0, [R0+URZ], R3 ;  /* 0x00000003000085a7 */ /* 0x000ea400080010ff */
[----:B--2---:R-:W-:Y:S05]  /*8030*/  @!P0 BRA `(.L_x_158) ;  /* 0xfffffffc00f08947 */ /* 0x004fea000383ffff */
[----:B------:R-:W-:Y:S05]  /*8040*/  BRA `(.L_x_159) ;  /* 0xffffffb4008c7947 */ /* 0x000fea000383ffff */
.L_x_60:
[----:B------:R-:W-:-:S07]  /*8050*/  MOV R0, UR5 ;  /* 0x0000000500007c02 */ /* 0x000fce0008000f00 */
.L_x_160:
[----:B-1----:R1:W2:Y:S02]  /*8060*/  SYNCS.PHASECHK.TRANS64.TRYWAIT P0, [R0+URZ], R3 ;  /* 0x00000003000075a7 */ /* 0x0022a400080011ff */
[----:B--2---:R-:W-:Y:S05]  /*8070*/  @!P0 NANOSLEEP.SYNCS 0x989680 ;  /* 0x009896800000895d */ /* 0x004fea0003900000 */
[----:B------:R-:W2:Y:S02]  /*8080*/  @!P0 SYNCS.PHASECHK.TRANS64 P0, [R0+URZ], R3 ;  /* 0x00000003000085a7 */ /* 0x000ea400080010ff */
[----:B--2---:R-:W-:Y:S05]  /*8090*/  @!P0 BRA `(.L_x_160) ;  /* 0xfffffffc00f08947 */ /* 0x004fea000383ffff */
[----:B------:R-:W-:Y:S05]  /*80a0*/  BRA `(.L_x_161) ;  /* 0xffffffb400987947 */ /* 0x000fea000383ffff */
.L_x_61:
[----:B------:R-:W-:-:S07]  /*80b0*/  MOV R0, UR5 ;  /* 0x0000000500007c02 */ /* 0x000fce0008000f00 */
.L_x_162:
[----:B-1----:R1:W2:Y:S02]  /*80c0*/  SYNCS.PHASECHK.TRANS64.TRYWAIT P0, [R0+URZ], R3 ;  /* 0x00000003000075a7 */ /* 0x0022a400080011ff */
[----:B--2---:R-:W-:Y:S05]  /*80d0*/  @!P0 NANOSLEEP.SYNCS 0x989680 ;  /* 0x009896800000895d */ /* 0x004fea0003900000 */
[----:B------:R-:W2:Y:S02]  /*80e0*/  @!P0 SYNCS.PHASECHK.TRANS64 P0, [R0+URZ], R3 ;  /* 0x00000003000085a7 */ /* 0x000ea400080010ff */
[----:B--2---:R-:W-:Y:S05]  /*80f0*/  @!P0 BRA `(.L_x_162) ;  /* 0xfffffffc00f08947 */ /* 0x004fea000383ffff */
[----:B------:R-:W-:Y:S05]  /*8100*/  BRA `(.L_x_163) ;  /* 0xffffffb400a47947 */ /* 0x000fea000383ffff */
.L_x_62:
[----:B------:R-:W-:-:S07]  /*8110*/  MOV R0, UR5 ;  /* 0x0000000500007c02 */ /* 0x000fce0008000f00 */
.L_x_164:
[----:B-1----:R1:W2:Y:S02]  /*8120*/  SYNCS.PHASECHK.TRANS64.TRYWAIT P0, [R0+URZ], R3 ;  /* 0x00000003000075a7 */ /* 0x0022a400080011ff */
[----:B--2---:R-:W-:Y:S05]  /*8130*/  @!P0 NANOSLEEP.SYNCS 0x989680 ;  /* 0x009896800000895d */ /* 0x004fea0003900000 */
[----:B------:R-:W2:Y:S02]  /*8140*/  @!P0 SYNCS.PHASECHK.TRANS64 P0, [R0+URZ], R3 ;  /* 0x00000003000085a7 */ /* 0x000ea400080010ff */
[----:B--2---:R-:W-:Y:S05]  /*8150*/  @!P0 BRA `(.L_x_164) ;  /* 0xfffffffc00f08947 */ /* 0x004fea000383ffff */
[----:B------:R-:W-:Y:S05]  /*8160*/  BRA `(.L_x_165) ;  /* 0xffffffb400b07947 */ /* 0x000fea000383ffff */
.L_x_63:
[----:B------:R-:W-:-:S07]  /*8170*/  MOV R0, UR5 ;  /* 0x0000000500007c02 */ /* 0x000fce0008000f00 */
.L_x_166:
[----:B-1----:R1:W2:Y:S02]  /*8180*/  SYNCS.PHASECHK.TRANS64.TRYWAIT P0, [R0+URZ], R3 ;  /* 0x00000003000075a7 */ /* 0x0022a400080011ff */
[----:B--2---:R-:W-:Y:S05]  /*8190*/  @!P0 NANOSLEEP.SYNCS 0x989680 ;  /* 0x009896800000895d */ /* 0x004fea0003900000 */
[----:B------:R-:W2:Y:S02]  /*81a0*/  @!P0 SYNCS.PHASECHK.TRANS64 P0, [R0+URZ], R3 ;  /* 0x00000003000085a7 */ /* 0x000ea400080010ff */
[----:B--2---:R-:W-:Y:S05]  /*81b0*/  @!P0 BRA `(.L_x_166) ;  /* 0xfffffffc00f08947 */ /* 0x004fea000383ffff */
[----:B------:R-:W-:Y:S05]  /*81c0*/  BRA `(.L_x_167) ;  /* 0xffffffb400bc7947 */ /* 0x000fea000383ffff */
.L_x_64:
[----:B------:R-:W-:-:S07]  /*81d0*/  MOV R0, UR5 ;  /* 0x0000000500007c02 */ /* 0x000fce0008000f00 */
.L_x_168:
[----:B-1----:R1:W2:Y:S02]  /*81e0*/  SYNCS.PHASECHK.TRANS64.TRYWAIT P0, [R0+URZ], R3 ;  /* 0x00000003000075a7 */ /* 0x0022a400080011ff */
[----:B--2---:R-:W-:Y:S05]  /*81f0*/  @!P0 NANOSLEEP.SYNCS 0x989680 ;  /* 0x009896800000895d */ /* 0x004fea0003900000 */
[----:B------:R-:W2:Y:S02]  /*8200*/  @!P0 SYNCS.PHASECHK.TRANS64 P0, [R0+URZ], R3 ;  /* 0x00000003000085a7 */ /* 0x000ea400080010ff */
[----:B--2---:R-:W-:Y:S05]  /*8210*/  @!P0 BRA `(.L_x_168) ;  /* 0xfffffffc00f08947 */ /* 0x004fea000383ffff */
[----:B------:R-:W-:Y:S05]  /*8220*/  BRA `(.L_x_169) ;  /* 0xffffffb400c87947 */ /* 0x000fea000383ffff */
.L_x_65:
[----:B------:R-:W-:-:S07]  /*8230*/  MOV R0, UR5 ;  /* 0x0000000500007c02 */ /* 0x000fce0008000f00 */
.L_x_170:
[----:B-1----:R1:W2:Y:S02]  /*8240*/  SYNCS.PHASECHK.TRANS64.TRYWAIT P0, [R0+URZ], R3 ;  /* 0x00000003000075a7 */ /* 0x0022a400080011ff */
[----:B--2---:R-:W-:Y:S05]  /*8250*/  @!P0 NANOSLEEP.SYNCS 0x989680 ;  /* 0x009896800000895d */ /* 0x004fea0003900000 */
[----:B------:R-:W2:Y:S02]  /*8260*/  @!P0 SYNCS.PHASECHK.TRANS64 P0, [R0+URZ], R3 ;  /* 0x00000003000085a7 */ /* 0x000ea400080010ff */
[----:B--2---:R-:W-:Y:S05]  /*8270*/  @!P0 BRA `(.L_x_170) ;  /* 0xfffffffc00f08947 */ /* 0x004fea000383ffff */
[----:B------:R-:W-:Y:S05]  /*8280*/  BRA `(.L_x_171) ;  /* 0xffffffb400d47947 */ /* 0x000fea000383ffff */
.L_x_66:
[----:B------:R-:W-:-:S07]  /*8290*/  MOV R0, UR5 ;  /* 0x0000000500007c02 */ /* 0x000fce0008000f00 */
.L_x_172:
[----:B-1----:R1:W2:Y:S02]  /*82a0*/  SYNCS.PHASECHK.TRANS64.TRYWAIT P0, [R0+URZ], R3 ;  /* 0x00000003000075a7 */ /* 0x0022a400080011ff */
[----:B--2---:R-:W-:Y:S05]  /*82b0*/  @!P0 NANOSLEEP.SYNCS 0x989680 ;  /* 0x009896800000895d */ /* 0x004fea0003900000 */
[----:B------:R-:W2:Y:S02]  /*82c0*/  @!P0 SYNCS.PHASECHK.TRANS64 P0, [R0+URZ], R3 ;  /* 0x00000003000085a7 */ /* 0x000ea400080010ff */
[----:B--2---:R-:W-:Y:S05]  /*82d0*/  @!P0 BRA `(.L_x_172) ;  /* 0xfffffffc00f08947 */ /* 0x004fea000383ffff */
[----:B------:R-:W-:Y:S05]  /*82e0*/  BRA `(.L_x_173) ;  /* 0xffffffb400e07947 */ /* 0x000fea000383ffff */
.L_x_69:
[----:B------:R-:W-:-:S07]  /*82f0*/  MOV R4, UR4 ;  /* 0x0000000400047c02 */ /* 0x000fce0008000f00 */
.L_x_174:
[----:B--2---:R2:W3:Y:S02]  /*8300*/  SYNCS.PHASECHK.TRANS64.TRYWAIT P1, [R4+URZ+0x1d8], R7 ;  /* 0x0001d807040075a7 */ /* 0x0044e400080211ff */
[----:B---3--:R-:W-:Y:S05]  /*8310*/  @!P1 NANOSLEEP.SYNCS 0x989680 ;  /* 0x009896800000995d */ /* 0x008fea0003900000 */
[----:B------:R-:W3:Y:S02]  /*8320*/  @!P1 SYNCS.PHASECHK.TRANS64 P1, [R4+URZ+0x1d8], R7 ;  /* 0x0001d807040095a7 */ /* 0x000ee400080210ff */
[----:B---3--:R-:W-:Y:S05]  /*8330*/  @!P1 BRA `(.L_x_174) ;  /* 0xfffffffc00f09947 */ /* 0x008fea000383ffff */
[----:B------:R-:W-:Y:S05]  /*8340*/  BRA `(.L_x_175) ;  /* 0xffffffb8004c7947 */ /* 0x000fea000383ffff */
.L_x_70:
[----:B--2---:R-:W-:-:S07]  /*8350*/  MOV R4, UR4 ;  /* 0x0000000400047c02 */ /* 0x004fce0008000f00 */
.L_x_176:
[----:B--2---:R2:W3:Y:S02]  /*8360*/  SYNCS.PHASECHK.TRANS64.TRYWAIT P1, [R4+URZ+0x1d0], R5 ;  /* 0x0001d005040075a7 */ /* 0x0044e400080211ff */
[----:B---3--:R-:W-:Y:S05]  /*8370*/  @!P1 NANOSLEEP.SYNCS 0x989680 ;  /* 0x009896800000995d */ /* 0x008fea0003900000 */
[----:B------:R-:W3:Y:S02]  /*8380*/  @!P1 SYNCS.PHASECHK.TRANS64 P1, [R4+URZ+0x1d0], R5 ;  /* 0x0001d005040095a7 */ /* 0x000ee400080210ff */
[----:B---3--:R-:W-:Y:S05]  /*8390*/  @!P1 BRA `(.L_x_176) ;  /* 0xfffffffc00f09947 */ /* 0x008fea000383ffff */
[----:B------:R-:W-:Y:S05]  /*83a0*/  BRA `(.L_x_177) ;  /* 0xffffffb800547947 */ /* 0x000fea000383ffff */
.L_x_78:
[----:B------:R-:W-:-:S07]  /*83b0*/  MOV R0, UR18 ;  /* 0x0000001200007c02 */ /* 0x000fce0008000f00 */
.L_x_178:
[----:B--2---:R2:W3:Y:S02]  /*83c0*/  SYNCS.PHASECHK.TRANS64.TRYWAIT P0, [R0+URZ+0x1d0], R5 ;  /* 0x0001d005000075a7 */ /* 0x0044e400080011ff */
[----:B---3--:R-:W-:Y:S05]  /*83d0*/  @!P0 NANOSLEEP.SYNCS 0x989680 ;  /* 0x009896800000895d */ /* 0x008fea0003900000 */
[----:B------:R-:W3:Y:S02]  /*83e0*/  @!P0 SYNCS.PHASECHK.TRANS64 P0, [R0+URZ+0x1d0], R5 ;  /* 0x0001d005000085a7 */ /* 0x000ee400080010ff */
[----:B---3--:R-:W-:Y:S05]  /*83f0*/  @!P0 BRA `(.L_x_178) ;  /* 0xfffffffc00f08947 */ /* 0x008fea000383ffff */
[----:B------:R-:W-:Y:S05]  /*8400*/  BRA `(.L_x_179) ;  /* 0xffffffbc00d47947 */ /* 0x000fea000383ffff */
.L_x_79:
[----:B------:R-:W-:-:S07]  /*8410*/  MOV R5, UR23 ;  /* 0x0000001700057c02 */ /* 0x000fce0008000f00 */
.L_x_180:
[----:B--2---:R2:W3:Y:S02]  /*8420*/  SYNCS.PHASECHK.TRANS64.TRYWAIT P0, [R5+URZ+0x1f0], R0 ;  /* 0x0001f000050075a7 */ /* 0x0044e400080011ff */
[----:B---3--:R-:W-:Y:S05]  /*8430*/  @!P0 NANOSLEEP.SYNCS 0x989680 ;  /* 0x009896800000895d */ /* 0x008fea0003900000 */
[----:B------:R-:W3:Y:S02]  /*8440*/  @!P0 SYNCS.PHASECHK.TRANS64 P0, [R5+URZ+0x1f0], R0 ;  /* 0x0001f000050085a7 */ /* 0x000ee400080010ff */
[----:B---3--:R-:W-:Y:S05]  /*8450*/  @!P0 BRA `(.L_x_180) ;  /* 0xfffffffc00f08947 */ /* 0x008fea000383ffff */
[----:B------:R-:W-:Y:S05]  /*8460*/  BRA `(.L_x_181) ;  /* 0xffffffbc00f07947 */ /* 0x000fea000383ffff */
.L_x_82:
[----:B--2---:R-:W-:Y:S07]  /*8470*/  MOV R0, UR16 ;  /* 0x0000001000007c02 */ /* 0x004fee0008000f00 */
.L_x_182:
[----:B--2---:R2:W3:Y:S02]  /*8480*/  SYNCS.PHASECHK.TRANS64.TRYWAIT P0, [R0+URZ], R5 ;  /* 0x00000005000075a7 */ /* 0x0044e400080011ff */
[----:B---3--:R-:W-:Y:S05]  /*8490*/  @!P0 NANOSLEEP.SYNCS 0x989680 ;  /* 0x009896800000895d */ /* 0x008fea0003900000 */
[----:B------:R-:W3:Y:S02]  /*84a0*/  @!P0 SYNCS.PHASECHK.TRANS64 P0, [R0+URZ], R5 ;  /* 0x00000005000085a7 */ /* 0x000ee400080010ff */
[----:B---3--:R-:W-:Y:S05]  /*84b0*/  @!P0 BRA `(.L_x_182) ;  /* 0xfffffffc00f08947 */ /* 0x008fea000383ffff */
[----:B------:R-:W-:Y:S05]  /*84c0*/  BRA `(.L_x_81) ;  /* 0xffffffc000147947 */ /* 0x000fea000383ffff */
.L_x_85:
[----:B------:R-:W-:-:S07]  /*84d0*/  MOV R0, UR4 ;  /* 0x0000000400007c02 */ /* 0x000fce0008000f00 */
.L_x_183:
[----:B--2---:R2:W4:Y:S02]  /*84e0*/  SYNCS.PHASECHK.TRANS64.TRYWAIT P0, [R0+URZ], R3 ;  /* 0x00000003000075a7 */ /* 0x00452400080011ff */
[----:B----4-:R-:W-:Y:S05]  /*84f0*/  @!P0 NANOSLEEP.SYNCS 0x989680 ;  /* 0x009896800000895d */ /* 0x010fea0003900000 */
[----:B------:R-:W4:Y:S02]  /*8500*/  @!P0 SYNCS.PHASECHK.TRANS64 P0, [R0+URZ], R3 ;  /* 0x00000003000085a7 */ /* 0x000f2400080010ff */
[----:B----4-:R-:W-:Y:S05]  /*8510*/  @!P0 BRA `(.L_x_183) ;  /* 0xfffffffc00f08947 */ /* 0x010fea000383ffff */
[----:B------:R-:W-:Y:S05]  /*8520*/  BRA `(.L_x_184) ;  /* 0xffffffc000e07947 */ /* 0x000fea000383ffff */
.L_x_86:
[----:B------:R-:W-:-:S07]  /*8530*/  MOV R0, UR4 ;  /* 0x0000000400007c02 */ /* 0x000fce0008000f00 */
.L_x_185:
[----:B--2---:R2:W3:Y:S02]  /*8540*/  SYNCS.PHASECHK.TRANS64.TRYWAIT P0, [R0+URZ], R3 ;  /* 0x00000003000075a7 */ /* 0x0044e400080011ff */
[----:B---3--:R-:W-:Y:S05]  /*8550*/  @!P0 NANOSLEEP.SYNCS 0x989680 ;  /* 0x009896800000895d */ /* 0x008fea0003900000 */
[----:B------:R-:W3:Y:S02]  /*8560*/  @!P0 SYNCS.PHASECHK.TRANS64 P0, [R0+URZ], R3 ;  /* 0x00000003000085a7 */ /* 0x000ee400080010ff */
[----:B---3--:R-:W-:Y:S05]  /*8570*/  @!P0 BRA `(.L_x_185) ;  /* 0xfffffffc00f08947 */ /* 0x008fea000383ffff */
[----:B------:R-:W-:Y:S05]  /*8580*/  BRA `(.L_x_186) ;  /* 0xffffffc000ec7947 */ /* 0x000fea000383ffff */
.L_x_91:
[----:B------:R-:W-:Y:S07]  /*8590*/  MOV R0, UR19 ;  /* 0x0000001300007c02 */ /* 0x000fee0008000f00 */
.L_x_187:
[----:B-1----:R1:W2:Y:S02]  /*85a0*/  SYNCS.PHASECHK.TRANS64.TRYWAIT P0, [R0+URZ+0x1d0], R3 ;  /* 0x0001d003000075a7 */ /* 0x0022a400080011ff */
[----:B--2---:R-:W-:Y:S05]  /*85b0*/  @!P0 NANOSLEEP.SYNCS 0x989680 ;  /* 0x009896800000895d */ /* 0x004fea0003900000 */
[----:B------:R-:W2:Y:S02]  /*85c0*/  @!P0 SYNCS.PHASECHK.TRANS64 P0, [R0+URZ+0x1d0], R3 ;  /* 0x0001d003000085a7 */ /* 0x000ea400080010ff */
[----:B--2---:R-:W-:Y:S05]  /*85d0*/  @!P0 BRA `(.L_x_187) ;  /* 0xfffffffc00f08947 */ /* 0x004fea000383ffff */
[----:B------:R-:W-:Y:S05]  /*85e0*/  BRA `(.L_x_188) ;  /* 0xffffffc800147947 */ /* 0x000fea000383ffff */
.L_x_94:
[----:B------:R-:W-:Y:S07]  /*85f0*/  MOV R0, UR19 ;  /* 0x0000001300007c02 */ /* 0x000fee0008000f00 */
.L_x_189:
[----:B-1----:R1:W2:Y:S02]  /*8600*/  SYNCS.PHASECHK.TRANS64.TRYWAIT P0, [R0+URZ+0x1c8], R9 ;  /* 0x0001c809000075a7 */ /* 0x0022a400080011ff */
[----:B--2---:R-:W-:Y:S05]  /*8610*/  @!P0 NANOSLEEP.SYNCS 0x989680 ;  /* 0x009896800000895d */ /* 0x004fea0003900000 */
[----:B------:R-:W2:Y:S02]  /*8620*/  @!P0 SYNCS.PHASECHK.TRANS64 P0, [R0+URZ+0x1c8], R9 ;  /* 0x0001c809000085a7 */ /* 0x000ea400080010ff */
[----:B--2---:R-:W-:Y:S05]  /*8630*/  @!P0 BRA `(.L_x_189) ;  /* 0xfffffffc00f08947 */ /* 0x004fea000383ffff */
[----:B------:R-:W-:Y:S05]  /*8640*/  BRA `(.L_x_93) ;  /* 0xffffffcc00747947 */ /* 0x000fea000383ffff */
.L_x_97:
[----:B-1----:R-:W-:Y:S07]  /*8650*/  MOV R0, UR19 ;  /* 0x0000001300007c02 */ /* 0x002fee0008000f00 */
.L_x_190:
[----:B-1----:R1:W2:Y:S02]  /*8660*/  SYNCS.PHASECHK.TRANS64.TRYWAIT P2, [R0+URZ+0x1b8], R3 ;  /* 0x0001b803000075a7 */ /* 0x0022a400080411ff */
[----:B--2---:R-:W-:Y:S05]  /*8670*/  @!P2 NANOSLEEP.SYNCS 0x989680 ;  /* 0x009896800000a95d */ /* 0x004fea0003900000 */
[----:B------:R-:W2:Y:S02]  /*8680*/  @!P2 SYNCS.PHASECHK.TRANS64 P2, [R0+URZ+0x1b8], R3 ;  /* 0x0001b8030000a5a7 */ /* 0x000ea400080410ff */
[----:B--2---:R-:W-:Y:S05]  /*8690*/  @!P2 BRA `(.L_x_190) ;  /* 0xfffffffc00f0a947 */ /* 0x004fea000383ffff */
[----:B------:R-:W-:Y:S05]  /*86a0*/  BRA `(.L_x_191) ;  /* 0xffffffcc00d07947 */ /* 0x000fea000383ffff */
.L_x_100:
[----:B------:R-:W-:Y:S07]  /*86b0*/  MOV R0, UR43 ;  /* 0x0000002b00007c02 */ /* 0x000fee0008000f00 */
.L_x_192:
[----:B-1----:R1:W2:Y:S02]  /*86c0*/  SYNCS.PHASECHK.TRANS64.TRYWAIT P0, [R0+URZ+0x1d0], R3 ;  /* 0x0001d003000075a7 */ /* 0x0022a400080011ff */
[----:B--2---:R-:W-:Y:S05]  /*86d0*/  @!P0 NANOSLEEP.SYNCS 0x989680 ;  /* 0x009896800000895d */ /* 0x004fea0003900000 */
[----:B------:R-:W2:Y:S02]  /*86e0*/  @!P0 SYNCS.PHASECHK.TRANS64 P0, [R0+URZ+0x1d0], R3 ;  /* 0x0001d003000085a7 */ /* 0x000ea400080010ff */
[----:B--2---:R-:W-:Y:S05]  /*86f0*/  @!P0 BRA `(.L_x_192) ;  /* 0xfffffffc00f08947 */ /* 0x004fea000383ffff */
[----:B------:R-:W-:Y:S05]  /*8700*/  BRA `(.L_x_193) ;  /* 0xffffffd400547947 */ /* 0x000fea000383ffff */
.L_x_111:
[----:B-1----:R-:W-:Y:S04]  /*8710*/  MOV R0, UR43 ;  /* 0x0000002b00007c02 */ /* 0x002fe80008000f00 */
[----:B------:R1:W2:Y:S03]  /*8720*/  SYNCS.PHASECHK.TRANS64.TRYWAIT P1, [R0+URZ+0x1b0], R5 ;  /* 0x0001b005000075a7 */ /* 0x0002a600080211ff */
[----:B--2---:R-:W-:Y:S05]  /*8730*/  @!P1 NANOSLEEP.SYNCS 0x989680 ;  /* 0x009896800000995d */ /* 0x004fea0003900000 */
[----:B------:R-:W2:Y:S02]  /*8740*/  @!P1 SYNCS.PHASECHK.TRANS64 P1, [R0+URZ+0x1b0], R5 ;  /* 0x0001b005000095a7 */ /* 0x000ea400080210ff */
[----:B--2---:R-:W-:Y:S05]  /*8750*/  @!P1 BRA `(.L_x_111) ;  /* 0xfffffffc00ec9947 */ /* 0x004fea000383ffff */
[----:B------:R-:W-:Y:S05]  /*8760*/  BRA `(.L_x_110) ;  /* 0xffffffe000947947 */ /* 0x000fea000383ffff */
.L_x_113:
[----:B-1----:R1:W2:Y:S02]  /*8770*/  SYNCS.PHASECHK.TRANS64.TRYWAIT P1, [R80+URZ+0x1e0], R3 ;  /* 0x0001e003500075a7 */ /* 0x0022a400080211ff */
[----:B--2---:R-:W-:Y:S05]  /*8780*/  @!P1 NANOSLEEP.SYNCS 0x989680 ;  /* 0x009896800000995d */ /* 0x004fea0003900000 */
[----:B------:R-:W2:Y:S02]  /*8790*/  @!P1 SYNCS.PHASECHK.TRANS64 P1, [R80+URZ+0x1e0], R3 ;  /* 0x0001e003500095a7 */ /* 0x000ea400080210ff */
[----:B--2---:R-:W-:Y:S05]  /*87a0*/  @!P1 BRA `(.L_x_113) ;  /* 0xfffffffc00f09947 */ /* 0x004fea000383ffff */
[----:B------:R-:W-:Y:S05]  /*87b0*/  BRA `(.L_x_112) ;  /* 0xffffffe000d47947 */ /* 0x000fea000383ffff */
        .weak           $__internal_0_$__cuda_sm10x_tcgen05_guardrail_trap_col_being_dealloced_not_returned_by_alloc
        .type           $__internal_0_$__cuda_sm10x_tcgen05_guardrail_trap_col_being_dealloced_not_returned_by_alloc,@function
        .size           $__internal_0_$__cuda_sm10x_tcgen05_guardrail_trap_col_being_dealloced_not_returned_by_alloc,($__internal_1_$__cuda_sm10x_tcgen05_guardrail_trap_phase_invalid_during_alloc - $__internal_0_$__cuda_sm10x_tcgen05_guardrail_trap_col_being_dealloced_not_returned_by_alloc)
$__internal_0_$__cuda_sm10x_tcgen05_guardrail_trap_col_being_dealloced_not_returned_by_alloc:
[----:B------:R-:W-:Y:S05]  /*87c0*/  BPT.TRAP 0x1 ;  /* 0x000000040000795c */ /* 0x000fea0000300000 */
[----:B------:R-:W-:-:S04]  /*87d0*/  HFMA2 R3, -RZ, RZ, 0, 0 ;  /* 0x00000000ff037431 */ /* 0x000fc800000001ff */
[----:B------:R-:W-:Y:S05]  /*87e0*/  RET.REL.NODEC R2 `(_ZN7cutlass13device_kernelINS_4conv6kernel13ConvUniversalINS1_16ConvProblemShapeILNS1_8OperatorE0ELi2EEENS1_10collective14CollectiveConvINS1_47MainloopSm100TmaUmmaWarpSpecializedImplicitGemmILS5_0ELi27ELi2ELi1ELi2EN4cute5tupleIJNSA_1CILi2EEENSC_ILi1EEESE_EEEEENSB_IJNSC_ILi64EEESH_NSB_IJSH_EEEEEENS_12float_e4m3_tESK_NSA_8TiledMMAINSA_8MMA_AtomIJNSA_10MMA_TraitsINSA_19SM100_MMA_F8F6F4_SSEJSK_SK_fSH_SH_NSA_17integral_constantINSA_4UMMA5MajorELSR_0EEESS_NSP_INSQ_7ScaleInELST_0EEESU_EEEEEENSA_6LayoutINSB_IJSE_SE_SE_EEENSB_IJNSC_ILi0EEESZ_SZ_EEEEENSB_IJNSA_10UnderscoreES12_S12_EEEEENS7_6detail27Sm100ImplicitGemmTileTraitsINSA_20SM90_TMA_LOAD_IM2COLENSA_14ComposedLayoutINSA_7SwizzleILi2ELi4ELi3EEENSA_18smem_ptr_flag_bitsILi8EEENSX_INSB_IJNSC_ILi8EEESH_EEENSB_IJSH_SE_EEEEEEEvEENS16_INSA_23SM90_TMA_LOAD_MULTICASTES1H_vEEEENS_8epilogue10collective18CollectiveEpilogueINS1M_23Sm100TmaWarpSpecializedILi1ELi1ELi32ELb0ELb0EEEJSJ_NSB_IJNSX_ISH_SE_EES1R_EEESK_NSB_IJNSB_IJlllEEESE_SZ_EEESK_S1U_NS1M_6fusion15FusionCallbacksIS1Q_NS1V_17LinearCombinationISK_fSK_fLNS_15FloatRoundStyleE2EEESJ_S1S_JEEENSA_5SM1004TMEM4LOAD26SM100_TMEM_LOAD_16dp32b32xES17_S1H_NSA_39AutoVectorizingCopyWithAssumedAlignmentILi128EEENSA_21SM90_TMA_STORE_IM2COLES1H_S26_S26_EEEvvEEEEvNT_6ParamsE) ;  /* 0xffffff7802047950 */ /* 0x000fea0003c3ffff */
        .weak           $__internal_1_$__cuda_sm10x_tcgen05_guardrail_trap_phase_invalid_during_alloc
        .type           $__internal_1_$__cuda_sm10x_tcgen05_guardrail_trap_phase_invalid_during_alloc,@function
        .size           $__internal_1_$__cuda_sm10x_tcgen05_guardrail_trap_phase_invalid_during_alloc,($__internal_2_$__cuda_sm10x_tcgen05_guardrail_trap_unallocated_columns_being_dealloced - $__internal_1_$__cuda_sm10x_tcgen05_guardrail_trap_phase_invalid_during_alloc)
$__internal_1_$__cuda_sm10x_tcgen05_guardrail_trap_phase_invalid_during_alloc:
[----:B------:R-:W-:Y:S05]  /*87f0*/  BPT.TRAP 0x1 ;  /* 0x000000040000795c */ /* 0x000fea0000300000 */
[----:B------:R-:W-:-:S04]  /*8800*/  MOV R3, 0x0 ;  /* 0x0000000000037802 */ /* 0x000fc80000000f00 */
[----:B------:R-:W-:Y:S05]  /*8810*/  RET.REL.NODEC R2 `(_ZN7cutlass13device_kernelINS_4conv6kernel13ConvUniversalINS1_16ConvProblemShapeILNS1_8OperatorE0ELi2EEENS1_10collective14CollectiveConvINS1_47MainloopSm100TmaUmmaWarpSpecializedImplicitGemmILS5_0ELi27ELi2ELi1ELi2EN4cute5tupleIJNSA_1CILi2EEENSC_ILi1EEESE_EEEEENSB_IJNSC_ILi64EEESH_NSB_IJSH_EEEEEENS_12float_e4m3_tESK_NSA_8TiledMMAINSA_8MMA_AtomIJNSA_10MMA_TraitsINSA_19SM100_MMA_F8F6F4_SSEJSK_SK_fSH_SH_NSA_17integral_constantINSA_4UMMA5MajorELSR_0EEESS_NSP_INSQ_7ScaleInELST_0EEESU_EEEEEENSA_6LayoutINSB_IJSE_SE_SE_EEENSB_IJNSC_ILi0EEESZ_SZ_EEEEENSB_IJNSA_10UnderscoreES12_S12_EEEEENS7_6detail27Sm100ImplicitGemmTileTraitsINSA_20SM90_TMA_LOAD_IM2COLENSA_14ComposedLayoutINSA_7SwizzleILi2ELi4ELi3EEENSA_18smem_ptr_flag_bitsILi8EEENSX_INSB_IJNSC_ILi8EEESH_EEENSB_IJSH_SE_EEEEEEEvEENS16_INSA_23SM90_TMA_LOAD_MULTICASTES1H_vEEEENS_8epilogue10collective18CollectiveEpilogueINS1M_23Sm100TmaWarpSpecializedILi1ELi1ELi32ELb0ELb0EEEJSJ_NSB_IJNSX_ISH_SE_EES1R_EEESK_NSB_IJNSB_IJlllEEESE_SZ_EEESK_S1U_NS1M_6fusion15FusionCallbacksIS1Q_NS1V_17LinearCombinationISK_fSK_fLNS_15FloatRoundStyleE2EEESJ_S1S_JEEENSA_5SM1004TMEM4LOAD26SM100_TMEM_LOAD_16dp32b32xES17_S1H_NSA_39AutoVectorizingCopyWithAssumedAlignmentILi128EEENSA_21SM90_TMA_STORE_IM2COLES1H_S26_S26_EEEvvEEEEvNT_6ParamsE) ;  /* 0xffffff7402f87950 */ /* 0x000fea0003c3ffff */
        .weak           $__internal_2_$__cuda_sm10x_tcgen05_guardrail_trap_unallocated_columns_being_dealloced
        .type           $__internal_2_$__cuda_sm10x_tcgen05_guardrail_trap_unallocated_columns_being_dealloced,@function
        .size           $__internal_2_$__cuda_sm10x_tcgen05_guardrail_trap_unallocated_columns_being_dealloced,(.L_x_195 - $__internal_2_$__cuda_sm10x_tcgen05_guardrail_trap_unallocated_columns_being_dealloced)
$__internal_2_$__cuda_sm10x_tcgen05_guardrail_trap_unallocated_columns_being_dealloced:
[----:B------:R-:W-:Y:S05]  /*8820*/  BPT.TRAP 0x1 ;  /* 0x000000040000795c */ /* 0x000fea0000300000 */
[----:B------:R-:W-:-:S04]  /*8830*/  HFMA2 R3, -RZ, RZ, 0, 0 ;  /* 0x00000000ff037431 */ /* 0x000fc800000001ff */
[----:B------:R-:W-:Y:S05]  /*8840*/  RET.REL.NODEC R2 `(_ZN7cutlass13device_kernelINS_4conv6kernel13ConvUniversalINS1_16ConvProblemShapeILNS1_8OperatorE0ELi2EEENS1_10collective14CollectiveConvINS1_47MainloopSm100TmaUmmaWarpSpecializedImplicitGemmILS5_0ELi27ELi2ELi1ELi2EN4cute5tupleIJNSA_1CILi2EEENSC_ILi1EEESE_EEEEENSB_IJNSC_ILi64EEESH_NSB_IJSH_EEEEEENS_12float_e4m3_tESK_NSA_8TiledMMAINSA_8MMA_AtomIJNSA_10MMA_TraitsINSA_19SM100_MMA_F8F6F4_SSEJSK_SK_fSH_SH_NSA_17integral_constantINSA_4UMMA5MajorELSR_0EEESS_NSP_INSQ_7ScaleInELST_0EEESU_EEEEEENSA_6LayoutINSB_IJSE_SE_SE_EEENSB_IJNSC_ILi0EEESZ_SZ_EEEEENSB_IJNSA_10UnderscoreES12_S12_EEEEENS7_6detail27Sm100ImplicitGemmTileTraitsINSA_20SM90_TMA_LOAD_IM2COLENSA_14ComposedLayoutINSA_7SwizzleILi2ELi4ELi3EEENSA_18smem_ptr_flag_bitsILi8EEENSX_INSB_IJNSC_ILi8EEESH_EEENSB_IJSH_SE_EEEEEEEvEENS16_INSA_23SM90_TMA_LOAD_MULTICASTES1H_vEEEENS_8epilogue10collective18CollectiveEpilogueINS1M_23Sm100TmaWarpSpecializedILi1ELi1ELi32ELb0ELb0EEEJSJ_NSB_IJNSX_ISH_SE_EES1R_EEESK_NSB_IJNSB_IJlllEEESE_SZ_EEESK_S1U_NS1M_6fusion15FusionCallbacksIS1Q_NS1V_17LinearCombinationISK_fSK_fLNS_15FloatRoundStyleE2EEESJ_S1S_JEEENSA_5SM1004TMEM4LOAD26SM100_TMEM_LOAD_16dp32b32xES17_S1H_NSA_39AutoVectorizingCopyWithAssumedAlignmentILi128EEENSA_21SM90_TMA_STORE_IM2COLES1H_S26_S26_EEEvvEEEEvNT_6ParamsE) ;  /* 0xffffff7402ec7950 */ /* 0x000fea0003c3ffff */
.L_x_194:
[----:B------:R-:W-:-:S00]  /*8850*/  BRA `(.L_x_194) ;  /* 0xfffffffc00fc7947 */ /* 0x000fc0000383ffff */
[----:B------:R-:W-:-:S00]  /*8860*/  NOP ;  /* 0x0000000000007918 */ /* 0x000fc00000000000 */
        /* <DEDUP_REMOVED lines=9> */
.L_x_195:


//--------------------- .nv.global.init           --------------------------
	.section	.nv.global.init,"aw",@progbits
.nv.global.init:
	.type		$str$29,@object
	.size		$str$29,($str$30 - $str$29)
$str$29:
        /*0000*/ 	.byte	0x28, 0x61, 0x64, 0x64, 0x72, 0x65, 0x73, 0x73, 0x20, 0x26, 0x20, 0x6d, 0x61, 0x73, 0x6b, 0x29
        /*0010*/ 	.byte	0x20, 0x3d, 0x3d, 0x20, 0x30, 0x00
	.type		$str$30,@object
	.size		$str$30,($str$28 - $str$30)
$str$30:
        /*0016*/ 	.byte	0x2f, 0x74, 0x6d, 0x70, 0x2f, 0x63, 0x75, 0x74, 0x6c, 0x61, 0x73, 0x73, 0x5f, 0x73, 0x77, 0x65
        /*0026*/ 	.byte	0x65, 0x70, 0x5f, 0x73, 0x72, 0x63, 0x2f, 0x69, 0x6e, 0x63, 0x6c, 0x75, 0x64, 0x65, 0x2f, 0x63
        /*0036*/ 	.byte	0x75, 0x74, 0x65, 0x2f, 0x70, 0x6f, 0x69, 0x6e, 0x74, 0x65, 0x72, 0x5f, 0x66, 0x6c, 0x61, 0x67
        /*0046*/ 	.byte	0x67, 0x65, 0x64, 0x2e, 0x68, 0x70, 0x70, 0x00
	.type		$str$28,@object
	.size		$str$28,($str$27 - $str$28)
$str$28:
        /*004e*/ 	.byte	0x2f, 0x74, 0x6d, 0x70, 0x2f, 0x63, 0x75, 0x74, 0x6c, 0x61, 0x73, 0x73, 0x5f, 0x73, 0x77, 0x65
        /*005e*/ 	.byte	0x65, 0x70, 0x5f, 0x73, 0x72, 0x63, 0x2f, 0x69, 0x6e, 0x63, 0x6c, 0x75, 0x64, 0x65, 0x2f, 0x63
        /*006e*/ 	.byte	0x75, 0x74, 0x65, 0x2f, 0x61, 0x74, 0x6f, 0x6d, 0x2f, 0x63, 0x6f, 0x70, 0x79, 0x5f, 0x74, 0x72
        /*007e*/ 	.byte	0x61, 0x69, 0x74, 0x73, 0x5f, 0x73, 0x6d, 0x31, 0x30, 0x30, 0x2e, 0x68, 0x70, 0x70, 0x00
	.type		$str$27,@object
	.size		$str$27,(__unnamed_1 - $str$27)
$str$27:
        /*008d*/ 	.byte	0x28, 0x28, 0x75, 0x69, 0x6e, 0x74, 0x33, 0x32, 0x5f, 0x74, 0x28, 0x74, 0x68, 0x72, 0x65, 0x61
        /*009d*/ 	.byte	0x64, 0x49, 0x64, 0x78, 0x2e, 0x78, 0x29, 0x20, 0x2f, 0x20, 0x33, 0x32, 0x29, 0x20, 0x25, 0x20
        /*00ad*/ 	.byte	0x34, 0x29, 0x20, 0x3d, 0x3d, 0x20, 0x28, 0x28, 0x28, 0x74, 0x6d, 0x65, 0x6d, 0x5f, 0x61, 0x64
        /*00bd*/ 	.byte	0x64, 0x72, 0x20, 0x3e, 0x3e, 0x20, 0x31, 0x36, 0x29, 0x20, 0x2f, 0x20, 0x33, 0x32, 0x29, 0x20
        /*00cd*/ 	.byte	0x25, 0x20, 0x34, 0x29, 0x00
	.type		__unnamed_1,@object
	.size		__unnamed_1,(__unnamed_2 - __unnamed_1)
__unnamed_1:
        /*00d2*/ 	.byte	0x61, 0x75, 0x74, 0x6f, 0x20, 0x63, 0x75, 0x74, 0x65, 0x3a, 0x3a, 0x61, 0x73, 0x5f, 0x70, 0x6f
        /* <DEDUP_REMOVED lines=24> */
        /*0262*/ 	.byte	0x3c, 0x34, 0x30, 0x39, 0x36, 0x3e, 0x3e, 0x3e, 0x3e, 0x5d, 0x00
	.type		__unnamed_2,@object
	.size		__unnamed_2,(.L_2 - __unnamed_2)
__unnamed_2:
        /* <DEDUP_REMOVED lines=40> */
        /*04ed*/ 	.byte	0x74, 0x65, 0x3a, 0x3a, 0x43, 0x3c, 0x30, 0x3e, 0x3e, 0x3e, 0x3e, 0x5d, 0x00
.L_2:


//--------------------- .nv.shared._ZN7cutlass13device_kernelINS_4conv6kernel13ConvUniversalINS1_16ConvProblemShapeILNS1_8OperatorE0ELi2EEENS1_10collective14CollectiveConvINS1_47MainloopSm100TmaUmmaWarpSpecializedImplicitGemmILS5_0ELi27ELi2ELi1ELi2EN4cute5tupleIJNSA_1CILi2EEENSC_ILi1EEESE_EEEEENSB_IJNSC_ILi64EEESH_NSB_IJSH_EEEEEENS_12float_e4m3_tESK_NSA_8TiledMMAINSA_8MMA_AtomIJNSA_10MMA_TraitsINSA_19SM100_MMA_F8F6F4_SSEJSK_SK_fSH_SH_NSA_17integral_constantINSA_4UMMA5MajorELSR_0EEESS_NSP_INSQ_7ScaleInELST_0EEESU_EEEEEENSA_6LayoutINSB_IJSE_SE_SE_EEENSB_IJNSC_ILi0EEESZ_SZ_EEEEENSB_IJNSA_10UnderscoreES12_S12_EEEEENS7_6detail27Sm100ImplicitGemmTileTraitsINSA_20SM90_TMA_LOAD_IM2COLENSA_14ComposedLayoutINSA_7SwizzleILi2ELi4ELi3EEENSA_18smem_ptr_flag_bitsILi8EEENSX_INSB_IJNSC_ILi8EEESH_EEENSB_IJSH_SE_EEEEEEEvEENS16_INSA_23SM90_TMA_LOAD_MULTICASTES1H_vEEEENS_8epilogue10collective18CollectiveEpilogueINS1M_23Sm100TmaWarpSpecializedILi1ELi1ELi32ELb0ELb0EEEJSJ_NSB_IJNSX_ISH_SE_EES1R_EEESK_NSB_IJNSB_IJlllEEESE_SZ_EEESK_S1U_NS1M_6fusion15FusionCallbacksIS1Q_NS1V_17LinearCombinationISK_fSK_fLNS_15FloatRoundStyleE2EEESJ_S1S_JEEENSA_5SM1004TMEM4LOAD26SM100_TMEM_LOAD_16dp32b32xES17_S1H_NSA_39AutoVectorizingCopyWithAssumedAlignmentILi128EEENSA_21SM90_TMA_STORE_IM2COLES1H_S26_S26_EEEvvEEEEvNT_6ParamsE --------------------------
	.section	.nv.shared._ZN7cutlass13device_kernelINS_4conv6kernel13ConvUniversalINS1_16ConvProblemShapeILNS1_8OperatorE0ELi2EEENS1_10collective14CollectiveConvINS1_47MainloopSm100TmaUmmaWarpSpecializedImplicitGemmILS5_0ELi27ELi2ELi1ELi2EN4cute5tupleIJNSA_1CILi2EEENSC_ILi1EEESE_EEEEENSB_IJNSC_ILi64EEESH_NSB_IJSH_EEEEEENS_12float_e4m3_tESK_NSA_8TiledMMAINSA_8MMA_AtomIJNSA_10MMA_TraitsINSA_19SM100_MMA_F8F6F4_SSEJSK_SK_fSH_SH_NSA_17integral_constantINSA_4UMMA5MajorELSR_0EEESS_NSP_INSQ_7ScaleInELST_0EEESU_EEEEEENSA_6LayoutINSB_IJSE_SE_SE_EEENSB_IJNSC_ILi0EEESZ_SZ_EEEEENSB_IJNSA_10UnderscoreES12_S12_EEEEENS7_6detail27Sm100ImplicitGemmTileTraitsINSA_20SM90_TMA_LOAD_IM2COLENSA_14ComposedLayoutINSA_7SwizzleILi2ELi4ELi3EEENSA_18smem_ptr_flag_bitsILi8EEENSX_INSB_IJNSC_ILi8EEESH_EEENSB_IJSH_SE_EEEEEEEvEENS16_INSA_23SM90_TMA_LOAD_MULTICASTES1H_vEEEENS_8epilogue10collective18CollectiveEpilogueINS1M_23Sm100TmaWarpSpecializedILi1ELi1ELi32ELb0ELb0EEEJSJ_NSB_IJNSX_ISH_SE_EES1R_EEESK_NSB_IJNSB_IJlllEEESE_SZ_EEESK_S1U_NS1M_6fusion15FusionCallbacksIS1Q_NS1V_17LinearCombinationISK_fSK_fLNS_15FloatRoundStyleE2EEESJ_S1S_JEEENSA_5SM1004TMEM4LOAD26SM100_TMEM_LOAD_16dp32b32xES17_S1H_NSA_39AutoVectorizingCopyWithAssumedAlignmentILi128EEENSA_21SM90_TMA_STORE_IM2COLES1H_S26_S26_EEEvvEEEEvNT_6ParamsE,"aw",@nobits
	.sectionflags	@""
	.align	16
	.zero		1024


//--------------------- .nv.shared.reserved.0     --------------------------
	.section	.nv.shared.reserved.0,"aw",@nobits
	.weak		__nv_reservedSMEM_offset_0_alias
	.size		__nv_reservedSMEM_offset_0_alias, 0, 64
	.other		__nv_reservedSMEM_offset_0_alias,@"STO_CUDA_RESERVED_SHARED STV_DEFAULT"
__nv_reservedSMEM_offset_0_alias:
	.zero		0
.nv.shared.reserved.0:
	.zero		64
	.weak		__nv_reservedSMEM_tcgen05_partition
	.type		__nv_reservedSMEM_tcgen05_partition,@object
	.size		__nv_reservedSMEM_tcgen05_partition,(.L_0 - __nv_reservedSMEM_tcgen05_partition)
__nv_reservedSMEM_tcgen05_partition:
	.zero		32
.L_0:


//--------------------- .nv.global                --------------------------
	.section	.nv.global,"aw",@nobits
.nv.global:
	.type		_ZN39_INTERNAL_b4459255_4_k_cu_7d04f3c1_32144cute1_E,@object
	.size		_ZN39_INTERNAL_b4459255_4_k_cu_7d04f3c1_32144cute1_E,(_ZN39_INTERNAL_b4459255_4_k_cu_7d04f3c1_32144cuda3std3__45__cpo6cbeginE - _ZN39_INTERNAL_b4459255_4_k_cu_7d04f3c1_32144cute1_E)
_ZN39_INTERNAL_b4459255_4_k_cu_7d04f3c1_32144cute1_E:
	.zero		1
	.type		_ZN39_INTERNAL_b4459255_4_k_cu_7d04f3c1_32144cuda3std3__45__cpo6cbeginE,@object
	.size		_ZN39_INTERNAL_b4459255_4_k_cu_7d04f3c1_32144cuda3std3__45__cpo6cbeginE,(_ZN39_INTERNAL_b4459255_4_k_cu_7d04f3c1_32144cuda3std3__48in_placeE - _ZN39_INTERNAL_b4459255_4_k_cu_7d04f3c1_32144cuda3std3__45__cpo6cbeginE)
_ZN39_INTERNAL_b4459255_4_k_cu_7d04f3c1_32144cuda3std3__45__cpo6cbeginE:
	.zero		1
	.type		_ZN39_INTERNAL_b4459255_4_k_cu_7d04f3c1_32144cuda3std3__48in_placeE,@object
	.size		_ZN39_INTERNAL_b4459255_4_k_cu_7d04f3c1_32144cuda3std3__48in_placeE,(_ZN39_INTERNAL_b4459255_4_k_cu_7d04f3c1_32144cuda3std6ranges3__45__cpo9iter_moveE - _ZN39_INTERNAL_b4459255_4_k_cu_7d04f3c1_32144cuda3std3__48in_placeE)
_ZN39_INTERNAL_b4459255_4_k_cu_7d04f3c1_32144cuda3std3__48in_placeE:
	.zero		1
	.type		_ZN39_INTERNAL_b4459255_4_k_cu_7d04f3c1_32144cuda3std6ranges3__45__cpo9iter_moveE,@object
	.size		_ZN39_INTERNAL_b4459255_4_k_cu_7d04f3c1_32144cuda3std6ranges3__45__cpo9iter_moveE,(_ZN39_INTERNAL_b4459255_4_k_cu_7d04f3c1_32144cuda3std3__45__cpo5beginE - _ZN39_INTERNAL_b4459255_4_k_cu_7d04f3c1_32144cuda3std6ranges3__45__cpo9iter_moveE)
_ZN39_INTERNAL_b4459255_4_k_cu_7d04f3c1_32144cuda3std6ranges3__45__cpo9iter_moveE:
	.zero		1
	.type		_ZN39_INTERNAL_b4459255_4_k_cu_7d04f3c1_32144cuda3std3__45__cpo5beginE,@object
	.size		_ZN39_INTERNAL_b4459255_4_k_cu_7d04f3c1_32144cuda3std3__45__cpo5beginE,(_ZN39_INTERNAL_b4459255_4_k_cu_7d04f3c1_32144cuda3std3__441_GLOBAL__N__b4459255_4_k_cu_7d04f3c1_32146ignoreE - _ZN39_INTERNAL_b4459255_4_k_cu_7d04f3c1_32144cuda3std3__45__cpo5beginE)
_ZN39_INTERNAL_b4459255_4_k_cu_7d04f3c1_32144cuda3std3__45__cpo5beginE:
	.zero		1
	.type		_ZN39_INTERNAL_b4459255_4_k_cu_7d04f3c1_32144cuda3std3__441_GLOBAL__N__b4459255_4_k_cu_7d04f3c1_32146ignoreE,@object
	.size		_ZN39_INTERNAL_b4459255_4_k_cu_7d04f3c1_32144cuda3std3__441_GLOBAL__N__b4459255_4_k_cu_7d04f3c1_32146ignoreE,(_ZN39_INTERNAL_b4459255_4_k_cu_7d04f3c1_32144cute7productE - _ZN39_INTERNAL_b4459255_4_k_cu_7d04f3c1_32144cuda3std3__441_GLOBAL__N__b4459255_4_k_cu_7d04f3c1_32146ignoreE)
_ZN39_INTERNAL_b4459255_4_k_cu_7d04f3c1_32144cuda3std3__441_GLOBAL__N__b4459255_4_k_cu_7d04f3c1_32146ignoreE:
	.zero		1
	.type		_ZN39_INTERNAL_b4459255_4_k_cu_7d04f3c1_32144cute7productE,@object
	.size		_ZN39_INTERNAL_b4459255_4_k_cu_7d04f3c1_32144cute7productE,(_ZN39_INTERNAL_b4459255_4_k_cu_7d04f3c1_32144cuda3std3__45__cpo3endE - _ZN39_INTERNAL_b4459255_4_k_cu_7d04f3c1_32144cute7productE)
_ZN39_INTERNAL_b4459255_4_k_cu_7d04f3c1_32144cute7productE:
	.zero		1
	.type		_ZN39_INTERNAL_b4459255_4_k_cu_7d04f3c1_32144cuda3std3__45__cpo3endE,@object
	.size		_ZN39_INTERNAL_b4459255_4_k_cu_7d04f3c1_32144cuda3std3__45__cpo3endE,(_ZN39_INTERNAL_b4459255_4_k_cu_7d04f3c1_32144cuda3std3__419piecewise_constructE - _ZN39_INTERNAL_b4459255_4_k_cu_7d04f3c1_32144cuda3std3__45__cpo3endE)
_ZN39_INTERNAL_b4459255_4_k_cu_7d04f3c1_32144cuda3std3__45__cpo3endE:
	.zero		1
	.type		_ZN39_INTERNAL_b4459255_4_k_cu_7d04f3c1_32144cuda3std3__419piecewise_constructE,@object
	.size		_ZN39_INTERNAL_b4459255_4_k_cu_7d04f3c1_32144cuda3std3__419piecewise_constructE,(_ZN39_INTERNAL_b4459255_4_k_cu_7d04f3c1_32144cuda3std3__45__cpo4cendE - _ZN39_INTERNAL_b4459255_4_k_cu_7d04f3c1_32144cuda3std3__419piecewise_constructE)
_ZN39_INTERNAL_b4459255_4_k_cu_7d04f3c1_32144cuda3std3__419piecewise_constructE:
	.zero		1
	.type		_ZN39_INTERNAL_b4459255_4_k_cu_7d04f3c1_32144cuda3std3__45__cpo4cendE,@object
	.size		_ZN39_INTERNAL_b4459255_4_k_cu_7d04f3c1_32144cuda3std3__45__cpo4cendE,(_ZN39_INTERNAL_b4459255_4_k_cu_7d04f3c1_32144cuda3std6ranges3__45__cpo4swapE - _ZN39_INTERNAL_b4459255_4_k_cu_7d04f3c1_32144cuda3std3__45__cpo4cendE)
_ZN39_INTERNAL_b4459255_4_k_cu_7d04f3c1_32144cuda3std3__45__cpo4cendE:
	.zero		1
	.type		_ZN39_INTERNAL_b4459255_4_k_cu_7d04f3c1_32144cuda3std6ranges3__45__cpo4swapE,@object
	.size		_ZN39_INTERNAL_b4459255_4_k_cu_7d04f3c1_32144cuda3std6ranges3__45__cpo4swapE,(.L_10 - _ZN39_INTERNAL_b4459255_4_k_cu_7d04f3c1_32144cuda3std6ranges3__45__cpo4swapE)
_ZN39_INTERNAL_b4459255_4_k_cu_7d04f3c1_32144cuda3std6ranges3__45__cpo4swapE:
	.zero		1
.L_10:


//--------------------- .nv.constant0._ZN7cutlass13device_kernelINS_4conv6kernel13ConvUniversalINS1_16ConvProblemShapeILNS1_8OperatorE0ELi2EEENS1_10collective14CollectiveConvINS1_47MainloopSm100TmaUmmaWarpSpecializedImplicitGemmILS5_0ELi27ELi2ELi1ELi2EN4cute5tupleIJNSA_1CILi2EEENSC_ILi1EEESE_EEEEENSB_IJNSC_ILi64EEESH_NSB_IJSH_EEEEEENS_12float_e4m3_tESK_NSA_8TiledMMAINSA_8MMA_AtomIJNSA_10MMA_TraitsINSA_19SM100_MMA_F8F6F4_SSEJSK_SK_fSH_SH_NSA_17integral_constantINSA_4UMMA5MajorELSR_0EEESS_NSP_INSQ_7ScaleInELST_0EEESU_EEEEEENSA_6LayoutINSB_IJSE_SE_SE_EEENSB_IJNSC_ILi0EEESZ_SZ_EEEEENSB_IJNSA_10UnderscoreES12_S12_EEEEENS7_6detail27Sm100ImplicitGemmTileTraitsINSA_20SM90_TMA_LOAD_IM2COLENSA_14ComposedLayoutINSA_7SwizzleILi2ELi4ELi3EEENSA_18smem_ptr_flag_bitsILi8EEENSX_INSB_IJNSC_ILi8EEESH_EEENSB_IJSH_SE_EEEEEEEvEENS16_INSA_23SM90_TMA_LOAD_MULTICASTES1H_vEEEENS_8epilogue10collective18CollectiveEpilogueINS1M_23Sm100TmaWarpSpecializedILi1ELi1ELi32ELb0ELb0EEEJSJ_NSB_IJNSX_ISH_SE_EES1R_EEESK_NSB_IJNSB_IJlllEEESE_SZ_EEESK_S1U_NS1M_6fusion15FusionCallbacksIS1Q_NS1V_17LinearCombinationISK_fSK_fLNS_15FloatRoundStyleE2EEESJ_S1S_JEEENSA_5SM1004TMEM4LOAD26SM100_TMEM_LOAD_16dp32b32xES17_S1H_NSA_39AutoVectorizingCopyWithAssumedAlignmentILi128EEENSA_21SM90_TMA_STORE_IM2COLES1H_S26_S26_EEEvvEEEEvNT_6ParamsE --------------------------
	.section	.nv.constant0._ZN7cutlass13device_kernelINS_4conv6kernel13ConvUniversalINS1_16ConvProblemShapeILNS1_8OperatorE0ELi2EEENS1_10collective14CollectiveConvINS1_47MainloopSm100TmaUmmaWarpSpecializedImplicitGemmILS5_0ELi27ELi2ELi1ELi2EN4cute5tupleIJNSA_1CILi2EEENSC_ILi1EEESE_EEEEENSB_IJNSC_ILi64EEESH_NSB_IJSH_EEEEEENS_12float_e4m3_tESK_NSA_8TiledMMAINSA_8MMA_AtomIJNSA_10MMA_TraitsINSA_19SM100_MMA_F8F6F4_SSEJSK_SK_fSH_SH_NSA_17integral_constantINSA_4UMMA5MajorELSR_0EEESS_NSP_INSQ_7ScaleInELST_0EEESU_EEEEEENSA_6LayoutINSB_IJSE_SE_SE_EEENSB_IJNSC_ILi0EEESZ_SZ_EEEEENSB_IJNSA_10UnderscoreES12_S12_EEEEENS7_6detail27Sm100ImplicitGemmTileTraitsINSA_20SM90_TMA_LOAD_IM2COLENSA_14ComposedLayoutINSA_7SwizzleILi2ELi4ELi3EEENSA_18smem_ptr_flag_bitsILi8EEENSX_INSB_IJNSC_ILi8EEESH_EEENSB_IJSH_SE_EEEEEEEvEENS16_INSA_23SM90_TMA_LOAD_MULTICASTES1H_vEEEENS_8epilogue10collective18CollectiveEpilogueINS1M_23Sm100TmaWarpSpecializedILi1ELi1ELi32ELb0ELb0EEEJSJ_NSB_IJNSX_ISH_SE_EES1R_EEESK_NSB_IJNSB_IJlllEEESE_SZ_EEESK_S1U_NS1M_6fusion15FusionCallbacksIS1Q_NS1V_17LinearCombinationISK_fSK_fLNS_15FloatRoundStyleE2EEESJ_S1S_JEEENSA_5SM1004TMEM4LOAD26SM100_TMEM_LOAD_16dp32b32xES17_S1H_NSA_39AutoVectorizingCopyWithAssumedAlignmentILi128EEENSA_21SM90_TMA_STORE_IM2COLES1H_S26_S26_EEEvvEEEEvNT_6ParamsE,"a",@progbits
	.sectionflags	@""
	.align	4
.nv.constant0._ZN7cutlass13device_kernelINS_4conv6kernel13ConvUniversalINS1_16ConvProblemShapeILNS1_8OperatorE0ELi2EEENS1_10collective14CollectiveConvINS1_47MainloopSm100TmaUmmaWarpSpecializedImplicitGemmILS5_0ELi27ELi2ELi1ELi2EN4cute5tupleIJNSA_1CILi2EEENSC_ILi1EEESE_EEEEENSB_IJNSC_ILi64EEESH_NSB_IJSH_EEEEEENS_12float_e4m3_tESK_NSA_8TiledMMAINSA_8MMA_AtomIJNSA_10MMA_TraitsINSA_19SM100_MMA_F8F6F4_SSEJSK_SK_fSH_SH_NSA_17integral_constantINSA_4UMMA5MajorELSR_0EEESS_NSP_INSQ_7ScaleInELST_0EEESU_EEEEEENSA_6LayoutINSB_IJSE_SE_SE_EEENSB_IJNSC_ILi0EEESZ_SZ_EEEEENSB_IJNSA_10UnderscoreES12_S12_EEEEENS7_6detail27Sm100ImplicitGemmTileTraitsINSA_20SM90_TMA_LOAD_IM2COLENSA_14ComposedLayoutINSA_7SwizzleILi2ELi4ELi3EEENSA_18smem_ptr_flag_bitsILi8EEENSX_INSB_IJNSC_ILi8EEESH_EEENSB_IJSH_SE_EEEEEEEvEENS16_INSA_23SM90_TMA_LOAD_MULTICASTES1H_vEEEENS_8epilogue10collective18CollectiveEpilogueINS1M_23Sm100TmaWarpSpecializedILi1ELi1ELi32ELb0ELb0EEEJSJ_NSB_IJNSX_ISH_SE_EES1R_EEESK_NSB_IJNSB_IJlllEEESE_SZ_EEESK_S1U_NS1M_6fusion15FusionCallbacksIS1Q_NS1V_17LinearCombinationISK_fSK_fLNS_15FloatRoundStyleE2EEESJ_S1S_JEEENSA_5SM1004TMEM4LOAD26SM100_TMEM_LOAD_16dp32b32xES17_S1H_NSA_39AutoVectorizingCopyWithAssumedAlignmentILi128EEENSA_21SM90_TMA_STORE_IM2COLES1H_S26_S26_EEEvvEEEEvNT_6ParamsE:
	.zero		2944


//--------------------- SYMBOLS --------------------------

	.type		.nv.reservedSmem.offset0,@object
	.size		.nv.reservedSmem.offset0,0x4
	.type		.nv.reservedSmem.cap,@object
	.size		.nv.reservedSmem.cap,0x4
	.type		__assertfail,@function
